// auto-generated by cutlass_sweep.conv — config: {"arch": "sm_100", "cluster_m": 1, "cluster_n": 1, "conv_kind": "wgrad", "dtype": "e4m3", "ndim": 2, "tile_k": 64, "tile_m": 128, "tile_n": 64}
#include "cutlass/cutlass.h"
#include "cute/tensor.hpp"
#include "cutlass/kernel_hardware_info.hpp"
#include "cutlass/conv/convolution.h"
#include "cutlass/conv/dispatch_policy.hpp"
#include "cutlass/conv/collective/collective_builder.hpp"
#include "cutlass/conv/kernel/conv_universal.hpp"
#include "cutlass/conv/device/conv_universal_adapter.hpp"
#include "cutlass/epilogue/collective/collective_builder.hpp"

using namespace cute;
using Elem = cutlass::float_e4m3_t;
using Acc  = float;
using LayoutAB = cutlass::layout::TensorNHWC;
using LayoutC  = cutlass::layout::TensorKCSR;
constexpr auto ConvOp = cutlass::conv::Operator::kWgrad;
using TileShape    = Shape<_128, Shape<_64>, Shape<_64>>;
using ClusterShape = Shape<_1, _1, _1>;

using CollectiveEpilogue = typename cutlass::epilogue::collective::CollectiveBuilder<
    cutlass::arch::Sm100, cutlass::arch::OpClassTensorOp,
    TileShape, ClusterShape,
    cutlass::epilogue::collective::EpilogueTileAuto,
    Acc, Acc,
    Elem, LayoutC, 128 / cutlass::sizeof_bits<Elem>::value,
    Elem, LayoutC, 128 / cutlass::sizeof_bits<Elem>::value,
    cutlass::epilogue::collective::EpilogueScheduleAuto
  >::CollectiveOp;

using CollectiveMainloop = typename cutlass::conv::collective::CollectiveBuilder<
    cutlass::arch::Sm100, cutlass::arch::OpClassTensorOp, ConvOp,
    Elem, LayoutAB, 128 / cutlass::sizeof_bits<Elem>::value,
    Elem, LayoutAB, 128 / cutlass::sizeof_bits<Elem>::value,
    Acc,
    TileShape, ClusterShape,
    cutlass::conv::collective::StageCountAutoCarveout<
        static_cast<int>(sizeof(typename CollectiveEpilogue::SharedStorage))>,
    cutlass::conv::collective::KernelScheduleAuto
  >::CollectiveOp;

using ProblemShape = cutlass::conv::ConvProblemShape<
    ConvOp, CollectiveMainloop::DispatchPolicy::NumSpatialDimensions>;
using ConvKernel = cutlass::conv::kernel::ConvUniversal<
    ProblemShape, CollectiveMainloop, CollectiveEpilogue>;
using Conv = cutlass::conv::device::ConvUniversalAdapter<ConvKernel>;

auto* _anchor = &cutlass::device_kernel<ConvKernel>;


// ===== COMPILED SASS (sm_100a) =====

	.target	sm_100a

	.elftype	@"ET_EXEC"


//--------------------- .note.nv.tkinfo           --------------------------
	.section	.note.nv.tkinfo,"",@"SHT_NOTE"
	.sectionflags	@"SHF_NOTE_NV_TKINFO"
	.tkinfo
        /*0018*/ 	.word	0x00000002
        /*0030*/ 	.string	""
        /*0030*/ 	.string	"ptxas"
        /*0030*/ 	.string	"Cuda compilation tools, release 13.0, V13.0.88"
        /*0030*/ 	.string	"Build cuda_13.0.r13.0/compiler.36424714_0"
        /*0030*/ 	.string	"-arch sm_100a -m 64 "



//--------------------- .note.nv.cuinfo           --------------------------
	.section	.note.nv.cuinfo,"",@"SHT_NOTE"
	.sectionflags	@"SHF_NOTE_NV_CUINFO"
        /*0018*/ 	.short	0x0002
        /*001a*/ 	.short	0x0064
        /*001c*/ 	.short	0x0082
	.zero		2


//--------------------- .nv.info                  --------------------------
	.section	.nv.info,"",@"SHT_CUDA_INFO"
	.align	4


	//----- nvinfo : EIATTR_REGCOUNT
	.align		4
        /*0000*/ 	.byte	0x04, 0x2f
        /*0002*/ 	.short	(.L_19 - .L_18)
	.align		4
.L_18:
        /*0004*/ 	.word	index@(_ZN7cutlass13device_kernelINS_4conv6kernel13ConvUniversalINS1_16ConvProblemShapeILNS1_8OperatorE2ELi2EEENS1_10collective14CollectiveConvINS1_47MainloopSm100TmaUmmaWarpSpecializedImplicitGemmILS5_2ELi17ELi2ELi1ELi2EN4cute5tupleIJNSA_1CILi1EEESD_SD_EEEEENSB_IJNSC_ILi128EEENSB_IJNSC_ILi64EEEEEESI_EEENS_12float_e4m3_tESK_NSA_8TiledMMAINSA_8MMA_AtomIJNSA_10MMA_TraitsINSA_19SM100_MMA_F8F6F4_SSEJSK_SK_fSG_SH_NSA_17integral_constantINSA_4UMMA5MajorELSR_1EEESS_NSP_INSQ_7ScaleInELST_0EEESU_EEEEEENSA_6LayoutISE_NSB_IJNSC_ILi0EEESY_SY_EEEEENSB_IJNSA_10UnderscoreES11_S11_EEEEENS7_6detail27Sm100ImplicitGemmTileTraitsINSA_13SM90_TMA_LOADENSA_14ComposedLayoutINSA_7SwizzleILi3ELi4ELi3EEENSA_18smem_ptr_flag_bitsILi8EEENSX_INSB_IJSG_NSC_ILi8EEEEEENSB_IJSD_SG_EEEEEEEvEENS15_INSA_20SM90_TMA_LOAD_IM2COLENS17_INS18_ILi2ELi4ELi3EEES1B_NSX_INSB_IJSH_S1C_EEENSB_IJSD_SH_EEEEEEEvEEEENS_8epilogue10collective18CollectiveEpilogueINS1Q_23Sm100TmaWarpSpecializedILi1ELi1ELi64ELb0ELb0EEEJSJ_NSB_IJNSX_ISG_SD_EENSX_ISH_SD_EEEEESK_NSB_IJlNSB_IJSD_llEEESY_EEESK_S1Z_NS1Q_6fusion15FusionCallbacksIS1U_NS20_17LinearCombinationISK_fSK_fLNS_15FloatRoundStyleE2EEESJ_S1X_JEEENSA_5SM1004TMEM4LOAD26SM100_TMEM_LOAD_32dp32b64xES16_NS17_IS1J_S1B_NSX_INSB_IJS1C_SH_EEENSB_IJSH_SD_EEEEEEENSA_39AutoVectorizingCopyWithAssumedAlignmentILi128EEENSA_14SM90_TMA_STOREES2D_S2F_S2F_EEEvvEEEEvNT_6ParamsE)
        /*0008*/ 	.word	0x00000095


	//----- nvinfo : EIATTR_FRAME_SIZE
	.align		4
.L_19:
        /*000c*/ 	.byte	0x04, 0x11
        /*000e*/ 	.short	(.L_21 - .L_20)
	.align		4
.L_20:
        /*0010*/ 	.word	index@($__internal_2_$__cuda_sm10x_tcgen05_guardrail_trap_unallocated_columns_being_dealloced)
        /*0014*/ 	.word	0x00000008


	//----- nvinfo : EIATTR_FRAME_SIZE
	.align		4
.L_21:
        /*0018*/ 	.byte	0x04, 0x11
        /*001a*/ 	.short	(.L_23 - .L_22)
	.align		4
.L_22:
        /*001c*/ 	.word	index@($__internal_1_$__cuda_sm10x_tcgen05_guardrail_trap_phase_invalid_during_alloc)
        /*0020*/ 	.word	0x00000008


	//----- nvinfo : EIATTR_FRAME_SIZE
	.align		4
.L_23:
        /*0024*/ 	.byte	0x04, 0x11
        /*0026*/ 	.short	(.L_25 - .L_24)
	.align		4
.L_24:
        /*0028*/ 	.word	index@($__internal_0_$__cuda_sm10x_tcgen05_guardrail_trap_col_being_dealloced_not_returned_by_alloc)
        /*002c*/ 	.word	0x00000008


	//----- nvinfo : EIATTR_FRAME_SIZE
	.align		4
.L_25:
        /*0030*/ 	.byte	0x04, 0x11
        /*0032*/ 	.short	(.L_27 - .L_26)
	.align		4
.L_26:
        /*0034*/ 	.word	index@(_ZN7cutlass13device_kernelINS_4conv6kernel13ConvUniversalINS1_16ConvProblemShapeILNS1_8OperatorE2ELi2EEENS1_10collective14CollectiveConvINS1_47MainloopSm100TmaUmmaWarpSpecializedImplicitGemmILS5_2ELi17ELi2ELi1ELi2EN4cute5tupleIJNSA_1CILi1EEESD_SD_EEEEENSB_IJNSC_ILi128EEENSB_IJNSC_ILi64EEEEEESI_EEENS_12float_e4m3_tESK_NSA_8TiledMMAINSA_8MMA_AtomIJNSA_10MMA_TraitsINSA_19SM100_MMA_F8F6F4_SSEJSK_SK_fSG_SH_NSA_17integral_constantINSA_4UMMA5MajorELSR_1EEESS_NSP_INSQ_7ScaleInELST_0EEESU_EEEEEENSA_6LayoutISE_NSB_IJNSC_ILi0EEESY_SY_EEEEENSB_IJNSA_10UnderscoreES11_S11_EEEEENS7_6detail27Sm100ImplicitGemmTileTraitsINSA_13SM90_TMA_LOADENSA_14ComposedLayoutINSA_7SwizzleILi3ELi4ELi3EEENSA_18smem_ptr_flag_bitsILi8EEENSX_INSB_IJSG_NSC_ILi8EEEEEENSB_IJSD_SG_EEEEEEEvEENS15_INSA_20SM90_TMA_LOAD_IM2COLENS17_INS18_ILi2ELi4ELi3EEES1B_NSX_INSB_IJSH_S1C_EEENSB_IJSD_SH_EEEEEEEvEEEENS_8epilogue10collective18CollectiveEpilogueINS1Q_23Sm100TmaWarpSpecializedILi1ELi1ELi64ELb0ELb0EEEJSJ_NSB_IJNSX_ISG_SD_EENSX_ISH_SD_EEEEESK_NSB_IJlNSB_IJSD_llEEESY_EEESK_S1Z_NS1Q_6fusion15FusionCallbacksIS1U_NS20_17LinearCombinationISK_fSK_fLNS_15FloatRoundStyleE2EEESJ_S1X_JEEENSA_5SM1004TMEM4LOAD26SM100_TMEM_LOAD_32dp32b64xES16_NS17_IS1J_S1B_NSX_INSB_IJS1C_SH_EEENSB_IJSH_SD_EEEEEEENSA_39AutoVectorizingCopyWithAssumedAlignmentILi128EEENSA_14SM90_TMA_STOREES2D_S2F_S2F_EEEvvEEEEvNT_6ParamsE)
        /*0038*/ 	.word	0x00000008


	//----- nvinfo : EIATTR_MIN_STACK_SIZE
	.align		4
.L_27:
        /*003c*/ 	.byte	0x04, 0x12
        /*003e*/ 	.short	(.L_29 - .L_28)
	.align		4
.L_28:
        /*0040*/ 	.word	index@(_ZN7cutlass13device_kernelINS_4conv6kernel13ConvUniversalINS1_16ConvProblemShapeILNS1_8OperatorE2ELi2EEENS1_10collective14CollectiveConvINS1_47MainloopSm100TmaUmmaWarpSpecializedImplicitGemmILS5_2ELi17ELi2ELi1ELi2EN4cute5tupleIJNSA_1CILi1EEESD_SD_EEEEENSB_IJNSC_ILi128EEENSB_IJNSC_ILi64EEEEEESI_EEENS_12float_e4m3_tESK_NSA_8TiledMMAINSA_8MMA_AtomIJNSA_10MMA_TraitsINSA_19SM100_MMA_F8F6F4_SSEJSK_SK_fSG_SH_NSA_17integral_constantINSA_4UMMA5MajorELSR_1EEESS_NSP_INSQ_7ScaleInELST_0EEESU_EEEEEENSA_6LayoutISE_NSB_IJNSC_ILi0EEESY_SY_EEEEENSB_IJNSA_10UnderscoreES11_S11_EEEEENS7_6detail27Sm100ImplicitGemmTileTraitsINSA_13SM90_TMA_LOADENSA_14ComposedLayoutINSA_7SwizzleILi3ELi4ELi3EEENSA_18smem_ptr_flag_bitsILi8EEENSX_INSB_IJSG_NSC_ILi8EEEEEENSB_IJSD_SG_EEEEEEEvEENS15_INSA_20SM90_TMA_LOAD_IM2COLENS17_INS18_ILi2ELi4ELi3EEES1B_NSX_INSB_IJSH_S1C_EEENSB_IJSD_SH_EEEEEEEvEEEENS_8epilogue10collective18CollectiveEpilogueINS1Q_23Sm100TmaWarpSpecializedILi1ELi1ELi64ELb0ELb0EEEJSJ_NSB_IJNSX_ISG_SD_EENSX_ISH_SD_EEEEESK_NSB_IJlNSB_IJSD_llEEESY_EEESK_S1Z_NS1Q_6fusion15FusionCallbacksIS1U_NS20_17LinearCombinationISK_fSK_fLNS_15FloatRoundStyleE2EEESJ_S1X_JEEENSA_5SM1004TMEM4LOAD26SM100_TMEM_LOAD_32dp32b64xES16_NS17_IS1J_S1B_NSX_INSB_IJS1C_SH_EEENSB_IJSH_SD_EEEEEEENSA_39AutoVectorizingCopyWithAssumedAlignmentILi128EEENSA_14SM90_TMA_STOREES2D_S2F_S2F_EEEvvEEEEvNT_6ParamsE)
        /*0044*/ 	.word	0x00000008
.L_29:


//--------------------- .nv.compat                --------------------------
	.section	.nv.compat,"",@"SHT_CUDA_COMPAT_INFO"
	.align	4
        /*0000*/ 	.byte	0x02, 0x09, 0x01, 0x00, 0x02, 0x02, 0x02, 0x00, 0x02, 0x05, 0x05, 0x00, 0x03, 0x07, 0x01, 0x01
        /*0010*/ 	.byte	0x02, 0x03, 0x01, 0x00, 0x02, 0x06, 0x01, 0x00, 0x04, 0x0b, 0x08, 0x00, 0x09, 0x00, 0x00, 0x00
        /*0020*/ 	.byte	0x00, 0x00, 0x00, 0x00


//--------------------- .nv.info._ZN7cutlass13device_kernelINS_4conv6kernel13ConvUniversalINS1_16ConvProblemShapeILNS1_8OperatorE2ELi2EEENS1_10collective14CollectiveConvINS1_47MainloopSm100TmaUmmaWarpSpecializedImplicitGemmILS5_2ELi17ELi2ELi1ELi2EN4cute5tupleIJNSA_1CILi1EEESD_SD_EEEEENSB_IJNSC_ILi128EEENSB_IJNSC_ILi64EEEEEESI_EEENS_12float_e4m3_tESK_NSA_8TiledMMAINSA_8MMA_AtomIJNSA_10MMA_TraitsINSA_19SM100_MMA_F8F6F4_SSEJSK_SK_fSG_SH_NSA_17integral_constantINSA_4UMMA5MajorELSR_1EEESS_NSP_INSQ_7ScaleInELST_0EEESU_EEEEEENSA_6LayoutISE_NSB_IJNSC_ILi0EEESY_SY_EEEEENSB_IJNSA_10UnderscoreES11_S11_EEEEENS7_6detail27Sm100ImplicitGemmTileTraitsINSA_13SM90_TMA_LOADENSA_14ComposedLayoutINSA_7SwizzleILi3ELi4ELi3EEENSA_18smem_ptr_flag_bitsILi8EEENSX_INSB_IJSG_NSC_ILi8EEEEEENSB_IJSD_SG_EEEEEEEvEENS15_INSA_20SM90_TMA_LOAD_IM2COLENS17_INS18_ILi2ELi4ELi3EEES1B_NSX_INSB_IJSH_S1C_EEENSB_IJSD_SH_EEEEEEEvEEEENS_8epilogue10collective18CollectiveEpilogueINS1Q_23Sm100TmaWarpSpecializedILi1ELi1ELi64ELb0ELb0EEEJSJ_NSB_IJNSX_ISG_SD_EENSX_ISH_SD_EEEEESK_NSB_IJlNSB_IJSD_llEEESY_EEESK_S1Z_NS1Q_6fusion15FusionCallbacksIS1U_NS20_17LinearCombinationISK_fSK_fLNS_15FloatRoundStyleE2EEESJ_S1X_JEEENSA_5SM1004TMEM4LOAD26SM100_TMEM_LOAD_32dp32b64xES16_NS17_IS1J_S1B_NSX_INSB_IJS1C_SH_EEENSB_IJSH_SD_EEEEEEENSA_39AutoVectorizingCopyWithAssumedAlignmentILi128EEENSA_14SM90_TMA_STOREES2D_S2F_S2F_EEEvvEEEEvNT_6ParamsE --------------------------
	.section	.nv.info._ZN7cutlass13device_kernelINS_4conv6kernel13ConvUniversalINS1_16ConvProblemShapeILNS1_8OperatorE2ELi2EEENS1_10collective14CollectiveConvINS1_47MainloopSm100TmaUmmaWarpSpecializedImplicitGemmILS5_2ELi17ELi2ELi1ELi2EN4cute5tupleIJNSA_1CILi1EEESD_SD_EEEEENSB_IJNSC_ILi128EEENSB_IJNSC_ILi64EEEEEESI_EEENS_12float_e4m3_tESK_NSA_8TiledMMAINSA_8MMA_AtomIJNSA_10MMA_TraitsINSA_19SM100_MMA_F8F6F4_SSEJSK_SK_fSG_SH_NSA_17integral_constantINSA_4UMMA5MajorELSR_1EEESS_NSP_INSQ_7ScaleInELST_0EEESU_EEEEEENSA_6LayoutISE_NSB_IJNSC_ILi0EEESY_SY_EEEEENSB_IJNSA_10UnderscoreES11_S11_EEEEENS7_6detail27Sm100ImplicitGemmTileTraitsINSA_13SM90_TMA_LOADENSA_14ComposedLayoutINSA_7SwizzleILi3ELi4ELi3EEENSA_18smem_ptr_flag_bitsILi8EEENSX_INSB_IJSG_NSC_ILi8EEEEEENSB_IJSD_SG_EEEEEEEvEENS15_INSA_20SM90_TMA_LOAD_IM2COLENS17_INS18_ILi2ELi4ELi3EEES1B_NSX_INSB_IJSH_S1C_EEENSB_IJSD_SH_EEEEEEEvEEEENS_8epilogue10collective18CollectiveEpilogueINS1Q_23Sm100TmaWarpSpecializedILi1ELi1ELi64ELb0ELb0EEEJSJ_NSB_IJNSX_ISG_SD_EENSX_ISH_SD_EEEEESK_NSB_IJlNSB_IJSD_llEEESY_EEESK_S1Z_NS1Q_6fusion15FusionCallbacksIS1U_NS20_17LinearCombinationISK_fSK_fLNS_15FloatRoundStyleE2EEESJ_S1X_JEEENSA_5SM1004TMEM4LOAD26SM100_TMEM_LOAD_32dp32b64xES16_NS17_IS1J_S1B_NSX_INSB_IJS1C_SH_EEENSB_IJSH_SD_EEEEEEENSA_39AutoVectorizingCopyWithAssumedAlignmentILi128EEENSA_14SM90_TMA_STOREES2D_S2F_S2F_EEEvvEEEEvNT_6ParamsE,"",@"SHT_CUDA_INFO"
	.sectionflags	@""
	.align	4


	//----- nvinfo : EIATTR_CUDA_API_VERSION
	.align		4
        /*0000*/ 	.byte	0x04, 0x37
        /*0002*/ 	.short	(.L_31 - .L_30)
.L_30:
        /*0004*/ 	.word	0x00000082


	//----- nvinfo : EIATTR_KPARAM_INFO
	.align		4
.L_31:
        /*0008*/ 	.byte	0x04, 0x17
        /*000a*/ 	.short	(.L_33 - .L_32)
.L_32:
        /*000c*/ 	.word	0x00000000
        /*0010*/ 	.short	0x0000
        /*0012*/ 	.short	0x0000
        /*0014*/ 	.byte	0x00, 0xf0, 0x01, 0x20


	//----- nvinfo : EIATTR_AT_ENTRY_FRAGMENTS
	.align		4
.L_33:
        /*0018*/ 	.byte	0x04, 0x4f
        /*001a*/ 	.short	(.L_35 - .L_34)


	//   ....[0]....
.L_34:
        /*001c*/ 	.word	0x00000006


	//----- nvinfo : EIATTR_RESERVED_SMEM_USED
	.align		4
.L_35:
        /*0020*/ 	.byte	0x01, 0x41
	.zero		2


	//----- nvinfo : EIATTR_SPARSE_MMA_MASK
	.align		4
        /*0024*/ 	.byte	0x03, 0x50
        /*0026*/ 	.short	0x0000


	//----- nvinfo : EIATTR_TCGEN05_1CTA_USED
	.align		4
        /*0028*/ 	.byte	0x01, 0x51
	.zero		2


	//----- nvinfo : EIATTR_MAXREG_COUNT
	.align		4
        /*002c*/ 	.byte	0x03, 0x1b
        /*002e*/ 	.short	0x00ff


	//----- nvinfo : EIATTR_NUM_BARRIERS
	.align		4
        /*0030*/ 	.byte	0x02, 0x4c
        /*0032*/ 	.byte	0x07
	.zero		1


	//----- nvinfo : EIATTR_EXTERNS
	.align		4
        /*0034*/ 	.byte	0x04, 0x0f
        /*0036*/ 	.short	(.L_37 - .L_36)


	//   ....[0]....
	.align		4
.L_36:
        /*0038*/ 	.word	index@(__assertfail)


	//----- nvinfo : EIATTR_MERCURY_ISA_VERSION
	.align		4
.L_37:
        /*003c*/ 	.byte	0x03, 0x5f
        /*003e*/ 	.short	0x0101


	//----- nvinfo : EIATTR_INT_WARP_WIDE_INSTR_OFFSETS
	.align		4
        /*0040*/ 	.byte	0x04, 0x31
        /*0042*/ 	.short	(.L_39 - .L_38)


	//   ....[0]....
.L_38:
        /*0044*/ 	.word	0x00004420


	//   ....[1]....
        /*0048*/ 	.word	0x00004440


	//   ....[2]....
        /*004c*/ 	.word	0x00004470


	//----- nvinfo : EIATTR_COOP_GROUP_MASK_REGIDS
	.align		4
.L_39:
        /*0050*/ 	.byte	0x04, 0x29
        /*0052*/ 	.short	(.L_41 - .L_40)


	//   ....[0]....
.L_40:
        /*0054*/ 	.word	0xffffffff


	//   ....[1]....
        /*0058*/ 	.word	0xffffffff


	//   ....[2]....
        /*005c*/ 	.word	0xffffffff


	//   ....[3]....
        /*0060*/ 	.word	0xffffffff


	//   ....[4]....
        /*0064*/ 	.word	0xffffffff


	//   ....[5]....
        /*0068*/ 	.word	0xffffffff


	//   ....[6]....
        /*006c*/ 	.word	0xffffffff


	//   ....[7]....
        /*0070*/ 	.word	0xffffffff


	//   ....[8]....
        /*0074*/ 	.word	0xffffffff


	//   ....[9]....
        /*0078*/ 	.word	0xffffffff


	//   ....[10]....
        /*007c*/ 	.word	0xffffffff


	//   ....[11]....
        /*0080*/ 	.word	0xffffffff


	//----- nvinfo : EIATTR_COOP_GROUP_INSTR_OFFSETS
	.align		4
.L_41:
        /*0084*/ 	.byte	0x04, 0x28
        /*0086*/ 	.short	(.L_43 - .L_42)


	//   ....[0]....
.L_42:
        /*0088*/ 	.word	0x00000090


	//   ....[1]....
        /*008c*/ 	.word	0x00000520


	//   ....[2]....
        /*0090*/ 	.word	0x00000860


	//   ....[3]....
        /*0094*/ 	.word	0x000009a0


	//   ....[4]....
        /*0098*/ 	.word	0x00000aa0


	//   ....[5]....
        /*009c*/ 	.word	0x00000bf0


	//   ....[6]....
        /*00a0*/ 	.word	0x00002420


	//   ....[7]....
        /*00a4*/ 	.word	0x00003890


	//   ....[8]....
        /*00a8*/ 	.word	0x00003aa0


	//   ....[9]....
        /*00ac*/ 	.word	0x00003ad0


	//   ....[10]....
        /*00b0*/ 	.word	0x00004300


	//   ....[11]....
        /*00b4*/ 	.word	0x00004540


	//----- nvinfo : EIATTR_VRC_CTA_INIT_COUNT
	.align		4
.L_43:
        /*00b8*/ 	.byte	0x02, 0x4a
        /*00ba*/ 	.byte	0x80
	.zero		1


	//----- nvinfo : EIATTR_SYSCALL_OFFSETS
	.align		4
        /*00bc*/ 	.byte	0x04, 0x46
        /*00be*/ 	.short	(.L_45 - .L_44)


	//   ....[0]....
.L_44:
        /*00c0*/ 	.word	0x00006250


	//   ....[1]....
        /*00c4*/ 	.word	0x00006390


	//   ....[2]....
        /*00c8*/ 	.word	0x00006b60


	//----- nvinfo : EIATTR_MBARRIER_INSTR_OFFSETS
	.align		4
.L_45:
        /*00cc*/ 	.byte	0x04, 0x39
        /*00ce*/ 	.short	(.L_47 - .L_46)


	//   ....[0]....
.L_46:
        /*00d0*/ 	.word	0x00000620
        /*00d4*/ 	.word	0x000000ff
        /*00d8*/ 	.word	0x00000000
        /*00dc*/ 	.short	0x0100
        /*00de*/ 	.byte	0x04
	.zero		1


	//   ....[1]....
        /*00e0*/ 	.word	0x00000630
        /*00e4*/ 	.word	0x000000ff
        /*00e8*/ 	.word	0x00000088
        /*00ec*/ 	.short	0x0100
        /*00ee*/ 	.byte	0x04
	.zero		1


	//   ....[2]....
        /*00f0*/ 	.word	0x00000640
        /*00f4*/ 	.word	0x000000ff
        /*00f8*/ 	.word	0x00000008
        /*00fc*/ 	.short	0x0100
        /*00fe*/ 	.byte	0x04
	.zero		1


	//   ....[3]....
        /*0100*/ 	.word	0x00000650
        /*0104*/ 	.word	0x000000ff
        /*0108*/ 	.word	0x00000090
        /*010c*/ 	.short	0x0100
        /*010e*/ 	.byte	0x04
	.zero		1


	//   ....[4]....
        /*0110*/ 	.word	0x00000660
        /*0114*/ 	.word	0x000000ff
        /*0118*/ 	.word	0x00000010
        /*011c*/ 	.short	0x0100
        /*011e*/ 	.byte	0x04
	.zero		1


	//   ....[5]....
        /*0120*/ 	.word	0x00000670
        /*0124*/ 	.word	0x000000ff
        /*0128*/ 	.word	0x00000098
        /*012c*/ 	.short	0x0100
        /*012e*/ 	.byte	0x04
	.zero		1


	//   ....[6]....
        /*0130*/ 	.word	0x00000680
        /*0134*/ 	.word	0x000000ff
        /*0138*/ 	.word	0x00000018
        /*013c*/ 	.short	0x0100
        /*013e*/ 	.byte	0x04
	.zero		1


	//   ....[7]....
        /*0140*/ 	.word	0x00000690
        /*0144*/ 	.word	0x000000ff
        /*0148*/ 	.word	0x000000a0
        /*014c*/ 	.short	0x0100
        /*014e*/ 	.byte	0x04
	.zero		1


	//   ....[8]....
        /*0150*/ 	.word	0x000006a0
        /*0154*/ 	.word	0x000000ff
        /*0158*/ 	.word	0x00000020
        /*015c*/ 	.short	0x0100
        /*015e*/ 	.byte	0x04
	.zero		1


	//   ....[9]....
        /*0160*/ 	.word	0x000006b0
        /*0164*/ 	.word	0x000000ff
        /*0168*/ 	.word	0x000000a8
        /*016c*/ 	.short	0x0100
        /*016e*/ 	.byte	0x04
	.zero		1


	//   ....[10]....
        /*0170*/ 	.word	0x000006c0
        /*0174*/ 	.word	0x000000ff
        /*0178*/ 	.word	0x00000028
        /*017c*/ 	.short	0x0100
        /*017e*/ 	.byte	0x04
	.zero		1


	//   ....[11]....
        /*0180*/ 	.word	0x000006d0
        /*0184*/ 	.word	0x000000ff
        /*0188*/ 	.word	0x000000b0
        /*018c*/ 	.short	0x0100
        /*018e*/ 	.byte	0x04
	.zero		1


	//   ....[12]....
        /*0190*/ 	.word	0x000006e0
        /*0194*/ 	.word	0x000000ff
        /*0198*/ 	.word	0x00000030
        /*019c*/ 	.short	0x0100
        /*019e*/ 	.byte	0x04
	.zero		1


	//   ....[13]....
        /*01a0*/ 	.word	0x000006f0
        /*01a4*/ 	.word	0x000000ff
        /*01a8*/ 	.word	0x000000b8
        /*01ac*/ 	.short	0x0100
        /*01ae*/ 	.byte	0x04
	.zero		1


	//   ....[14]....
        /*01b0*/ 	.word	0x00000700
        /*01b4*/ 	.word	0x000000ff
        /*01b8*/ 	.word	0x00000038
        /*01bc*/ 	.short	0x0100
        /*01be*/ 	.byte	0x04
	.zero		1


	//   ....[15]....
        /*01c0*/ 	.word	0x00000710
        /*01c4*/ 	.word	0x000000ff
        /*01c8*/ 	.word	0x000000c0
        /*01cc*/ 	.short	0x0100
        /*01ce*/ 	.byte	0x04
	.zero		1


	//   ....[16]....
        /*01d0*/ 	.word	0x00000720
        /*01d4*/ 	.word	0x000000ff
        /*01d8*/ 	.word	0x00000040
        /*01dc*/ 	.short	0x0100
        /*01de*/ 	.byte	0x04
	.zero		1


	//   ....[17]....
        /*01e0*/ 	.word	0x00000730
        /*01e4*/ 	.word	0x000000ff
        /*01e8*/ 	.word	0x000000c8
        /*01ec*/ 	.short	0x0100
        /*01ee*/ 	.byte	0x04
	.zero		1


	//   ....[18]....
        /*01f0*/ 	.word	0x00000740
        /*01f4*/ 	.word	0x000000ff
        /*01f8*/ 	.word	0x00000048
        /*01fc*/ 	.short	0x0100
        /*01fe*/ 	.byte	0x04
	.zero		1


	//   ....[19]....
        /*0200*/ 	.word	0x00000750
        /*0204*/ 	.word	0x000000ff
        /*0208*/ 	.word	0x000000d0
        /*020c*/ 	.short	0x0100
        /*020e*/ 	.byte	0x04
	.zero		1


	//   ....[20]....
        /*0210*/ 	.word	0x00000760
        /*0214*/ 	.word	0x000000ff
        /*0218*/ 	.word	0x00000050
        /*021c*/ 	.short	0x0100
        /*021e*/ 	.byte	0x04
	.zero		1


	//   ....[21]....
        /*0220*/ 	.word	0x00000770
        /*0224*/ 	.word	0x000000ff
        /*0228*/ 	.word	0x000000d8
        /*022c*/ 	.short	0x0100
        /*022e*/ 	.byte	0x04
	.zero		1


	//   ....[22]....
        /*0230*/ 	.word	0x00000780
        /*0234*/ 	.word	0x000000ff
        /*0238*/ 	.word	0x00000058
        /*023c*/ 	.short	0x0100
        /*023e*/ 	.byte	0x04
	.zero		1


	//   ....[23]....
        /*0240*/ 	.word	0x00000790
        /*0244*/ 	.word	0x000000ff
        /*0248*/ 	.word	0x000000e0
        /*024c*/ 	.short	0x0100
        /*024e*/ 	.byte	0x04
	.zero		1


	//   ....[24]....
        /*0250*/ 	.word	0x000007a0
        /*0254*/ 	.word	0x000000ff
        /*0258*/ 	.word	0x00000060
        /*025c*/ 	.short	0x0100
        /*025e*/ 	.byte	0x04
	.zero		1


	//   ....[25]....
        /*0260*/ 	.word	0x000007b0
        /*0264*/ 	.word	0x000000ff
        /*0268*/ 	.word	0x000000e8
        /*026c*/ 	.short	0x0100
        /*026e*/ 	.byte	0x04
	.zero		1


	//   ....[26]....
        /*0270*/ 	.word	0x000007c0
        /*0274*/ 	.word	0x000000ff
        /*0278*/ 	.word	0x00000068
        /*027c*/ 	.short	0x0100
        /*027e*/ 	.byte	0x04
	.zero		1


	//   ....[27]....
        /*0280*/ 	.word	0x000007d0
        /*0284*/ 	.word	0x000000ff
        /*0288*/ 	.word	0x000000f0
        /*028c*/ 	.short	0x0100
        /*028e*/ 	.byte	0x04
	.zero		1


	//   ....[28]....
        /*0290*/ 	.word	0x000007e0
        /*0294*/ 	.word	0x000000ff
        /*0298*/ 	.word	0x00000070
        /*029c*/ 	.short	0x0100
        /*029e*/ 	.byte	0x04
	.zero		1


	//   ....[29]....
        /*02a0*/ 	.word	0x000007f0
        /*02a4*/ 	.word	0x000000ff
        /*02a8*/ 	.word	0x000000f8
        /*02ac*/ 	.short	0x0100
        /*02ae*/ 	.byte	0x04
	.zero		1


	//   ....[30]....
        /*02b0*/ 	.word	0x00000800
        /*02b4*/ 	.word	0x000000ff
        /*02b8*/ 	.word	0x00000078
        /*02bc*/ 	.short	0x0100
        /*02be*/ 	.byte	0x04
	.zero		1


	//   ....[31]....
        /*02c0*/ 	.word	0x00000810
        /*02c4*/ 	.word	0x000000ff
        /*02c8*/ 	.word	0x00000100
        /*02cc*/ 	.short	0x0100
        /*02ce*/ 	.byte	0x04
	.zero		1


	//   ....[32]....
        /*02d0*/ 	.word	0x00000820
        /*02d4*/ 	.word	0x000000ff
        /*02d8*/ 	.word	0x00000080
        /*02dc*/ 	.short	0x0100
        /*02de*/ 	.byte	0x04
	.zero		1


	//   ....[33]....
        /*02e0*/ 	.word	0x00000830
        /*02e4*/ 	.word	0x000000ff
        /*02e8*/ 	.word	0x00000108
        /*02ec*/ 	.short	0x0100
        /*02ee*/ 	.byte	0x04
	.zero		1


	//   ....[34]....
        /*02f0*/ 	.word	0x00000970
        /*02f4*/ 	.word	0x000000ff
        /*02f8*/ 	.word	0x00000110
        /*02fc*/ 	.short	0x0100
        /*02fe*/ 	.byte	0x04
	.zero		1


	//   ....[35]....
        /*0300*/ 	.word	0x00000980
        /*0304*/ 	.word	0x000000ff
        /*0308*/ 	.word	0x00000118
        /*030c*/ 	.short	0x0100
        /*030e*/ 	.byte	0x04
	.zero		1


	//   ....[36]....
        /*0310*/ 	.word	0x00000a70
        /*0314*/ 	.word	0x000000ff
        /*0318*/ 	.word	0x00000120
        /*031c*/ 	.short	0x0100
        /*031e*/ 	.byte	0x06
	.zero		1


	//   ....[37]....
        /*0320*/ 	.word	0x00000a80
        /*0324*/ 	.word	0x000000ff
        /*0328*/ 	.word	0x00000128
        /*032c*/ 	.short	0x0100
        /*032e*/ 	.byte	0x06
	.zero		1


	//   ....[38]....
        /*0330*/ 	.word	0x00000bc0
        /*0334*/ 	.word	0x000000ff
        /*0338*/ 	.word	0x00000130
        /*033c*/ 	.short	0x0100
        /*033e*/ 	.byte	0x06
	.zero		1


	//   ....[39]....
        /*0340*/ 	.word	0x00000bd0
        /*0344*/ 	.word	0x000000ff
        /*0348*/ 	.word	0x00000138
        /*034c*/ 	.short	0x0100
        /*034e*/ 	.byte	0x06
	.zero		1


	//   ....[40]....
        /*0350*/ 	.word	0x00000d20
        /*0354*/ 	.word	0x000000ff
        /*0358*/ 	.word	0x00000140
        /*035c*/ 	.short	0x0100
        /*035e*/ 	.byte	0x04
	.zero		1


	//   ....[41]....
        /*0360*/ 	.word	0x00000d30
        /*0364*/ 	.word	0x000000ff
        /*0368*/ 	.word	0x00000150
        /*036c*/ 	.short	0x0100
        /*036e*/ 	.byte	0x04
	.zero		1


	//   ....[42]....
        /*0370*/ 	.word	0x00000d40
        /*0374*/ 	.word	0x000000ff
        /*0378*/ 	.word	0x00000148
        /*037c*/ 	.short	0x0100
        /*037e*/ 	.byte	0x04
	.zero		1


	//   ....[43]....
        /*0380*/ 	.word	0x00000d50
        /*0384*/ 	.word	0x000000ff
        /*0388*/ 	.word	0x00000158
        /*038c*/ 	.short	0x0100
        /*038e*/ 	.byte	0x04
	.zero		1


	//   ....[44]....
        /*0390*/ 	.word	0x000018f0
        /*0394*/ 	.word	0x000000ff
        /*0398*/ 	.word	0x00000088
        /*039c*/ 	.short	0x010a
        /*039e*/ 	.byte	0x07
	.zero		1


	//   ....[45]....
        /*03a0*/ 	.word	0x00001c20
        /*03a4*/ 	.word	0x000000ff
        /*03a8*/ 	.word	0x00000088
        /*03ac*/ 	.short	0x010a
        /*03ae*/ 	.byte	0x29
	.zero		1


	//   ....[46]....
        /*03b0*/ 	.word	0x00001d90
        /*03b4*/ 	.word	0x000000ff
        /*03b8*/ 	.word	0x00000088
        /*03bc*/ 	.short	0x010a
        /*03be*/ 	.byte	0x08
	.zero		1


	//   ....[47]....
        /*03c0*/ 	.word	0x00001f70
        /*03c4*/ 	.word	0x000000ff
        /*03c8*/ 	.word	0x00000128
        /*03cc*/ 	.short	0x0101
        /*03ce*/ 	.byte	0x17
	.zero		1


	//   ....[48]....
        /*03d0*/ 	.word	0x00001fa0
        /*03d4*/ 	.word	0x000000ff
        /*03d8*/ 	.word	0x00000088
        /*03dc*/ 	.short	0x010a
        /*03de*/ 	.byte	0x04
	.zero		1


	//   ....[49]....
        /*03e0*/ 	.word	0x000020e0
        /*03e4*/ 	.word	0x000000ff
        /*03e8*/ 	.word	0x00000088
        /*03ec*/ 	.short	0x010a
        /*03ee*/ 	.byte	0x19
	.zero		1


	//   ....[50]....
        /*03f0*/ 	.word	0x00002250
        /*03f4*/ 	.word	0x000000ff
        /*03f8*/ 	.word	0x00000088
        /*03fc*/ 	.short	0x010a
        /*03fe*/ 	.byte	0x08
	.zero		1


	//   ....[51]....
        /*0400*/ 	.word	0x00002430
        /*0404*/ 	.word	0x000000ff
        /*0408*/ 	.word	0x00000130
        /*040c*/ 	.short	0x010a
        /*040e*/ 	.byte	0x17
	.zero		1


	//   ....[52]....
        /*0410*/ 	.word	0x000024f0
        /*0414*/ 	.word	0x000000ff
        /*0418*/ 	.word	0x00000000
        /*041c*/ 	.short	0x0101
        /*041e*/ 	.byte	0x04
	.zero		1


	//   ....[53]....
        /*0420*/ 	.word	0x00002ae0
        /*0424*/ 	.word	0x000000ff
        /*0428*/ 	.word	0x00000000
        /*042c*/ 	.short	0x010a
        /*042e*/ 	.byte	0x04
	.zero		1


	//   ....[54]....
        /*0430*/ 	.word	0x00002b80
        /*0434*/ 	.word	0x000000ff
        /*0438*/ 	.word	0x00000000
        /*043c*/ 	.short	0x010a
        /*043e*/ 	.byte	0x05
	.zero		1


	//   ....[55]....
        /*0440*/ 	.word	0x00002c20
        /*0444*/ 	.word	0x000000ff
        /*0448*/ 	.word	0x00000000
        /*044c*/ 	.short	0x010a
        /*044e*/ 	.byte	0x05
	.zero		1


	//   ....[56]....
        /*0450*/ 	.word	0x00002cc0
        /*0454*/ 	.word	0x000000ff
        /*0458*/ 	.word	0x00000000
        /*045c*/ 	.short	0x010a
        /*045e*/ 	.byte	0x05
	.zero		1


	//   ....[57]....
        /*0460*/ 	.word	0x00002d60
        /*0464*/ 	.word	0x000000ff
        /*0468*/ 	.word	0x00000000
        /*046c*/ 	.short	0x010a
        /*046e*/ 	.byte	0x05
	.zero		1


	//   ....[58]....
        /*0470*/ 	.word	0x00002e00
        /*0474*/ 	.word	0x000000ff
        /*0478*/ 	.word	0x00000000
        /*047c*/ 	.short	0x010a
        /*047e*/ 	.byte	0x05
	.zero		1


	//   ....[59]....
        /*0480*/ 	.word	0x00002ea0
        /*0484*/ 	.word	0x000000ff
        /*0488*/ 	.word	0x00000000
        /*048c*/ 	.short	0x010a
        /*048e*/ 	.byte	0x05
	.zero		1


	//   ....[60]....
        /*0490*/ 	.word	0x00002f40
        /*0494*/ 	.word	0x000000ff
        /*0498*/ 	.word	0x00000000
        /*049c*/ 	.short	0x010a
        /*049e*/ 	.byte	0x05
	.zero		1


	//   ....[61]....
        /*04a0*/ 	.word	0x00002fe0
        /*04a4*/ 	.word	0x000000ff
        /*04a8*/ 	.word	0x00000000
        /*04ac*/ 	.short	0x010a
        /*04ae*/ 	.byte	0x05
	.zero		1


	//   ....[62]....
        /*04b0*/ 	.word	0x00003080
        /*04b4*/ 	.word	0x000000ff
        /*04b8*/ 	.word	0x00000000
        /*04bc*/ 	.short	0x010a
        /*04be*/ 	.byte	0x05
	.zero		1


	//   ....[63]....
        /*04c0*/ 	.word	0x00003120
        /*04c4*/ 	.word	0x000000ff
        /*04c8*/ 	.word	0x00000000
        /*04cc*/ 	.short	0x010a
        /*04ce*/ 	.byte	0x05
	.zero		1


	//   ....[64]....
        /*04d0*/ 	.word	0x000031c0
        /*04d4*/ 	.word	0x000000ff
        /*04d8*/ 	.word	0x00000000
        /*04dc*/ 	.short	0x010a
        /*04de*/ 	.byte	0x05
	.zero		1


	//   ....[65]....
        /*04e0*/ 	.word	0x00003260
        /*04e4*/ 	.word	0x000000ff
        /*04e8*/ 	.word	0x00000000
        /*04ec*/ 	.short	0x010a
        /*04ee*/ 	.byte	0x05
	.zero		1


	//   ....[66]....
        /*04f0*/ 	.word	0x00003300
        /*04f4*/ 	.word	0x000000ff
        /*04f8*/ 	.word	0x00000000
        /*04fc*/ 	.short	0x010a
        /*04fe*/ 	.byte	0x05
	.zero		1


	//   ....[67]....
        /*0500*/ 	.word	0x000033a0
        /*0504*/ 	.word	0x000000ff
        /*0508*/ 	.word	0x00000000
        /*050c*/ 	.short	0x010a
        /*050e*/ 	.byte	0x05
	.zero		1


	//   ....[68]....
        /*0510*/ 	.word	0x00003440
        /*0514*/ 	.word	0x000000ff
        /*0518*/ 	.word	0x00000000
        /*051c*/ 	.short	0x010a
        /*051e*/ 	.byte	0x05
	.zero		1


	//   ....[69]....
        /*0520*/ 	.word	0x000034f0
        /*0524*/ 	.word	0x00000000
        /*0528*/ 	.word	0x00000000
        /*052c*/ 	.short	0x010a
        /*052e*/ 	.byte	0xff
	.zero		1


	//   ....[70]....
        /*0530*/ 	.word	0x00003640
        /*0534*/ 	.word	0x000000ff
        /*0538*/ 	.word	0x00000138
        /*053c*/ 	.short	0x010a
        /*053e*/ 	.byte	0x04
	.zero		1


	//   ....[71]....
        /*0540*/ 	.word	0x000036e0
        /*0544*/ 	.word	0x000000ff
        /*0548*/ 	.word	0x00000130
        /*054c*/ 	.short	0x010a
        /*054e*/ 	.byte	0x04
	.zero		1


	//   ....[72]....
        /*0550*/ 	.word	0x00003780
        /*0554*/ 	.word	0x000000ff
        /*0558*/ 	.word	0x00000000
        /*055c*/ 	.short	0x0101
        /*055e*/ 	.byte	0x05
	.zero		1


	//   ....[73]....
        /*0560*/ 	.word	0x000037c0
        /*0564*/ 	.word	0x000000ff
        /*0568*/ 	.word	0x00000138
        /*056c*/ 	.short	0x0106
        /*056e*/ 	.byte	0x04
	.zero		1


	//   ....[74]....
        /*0570*/ 	.word	0x00003800
        /*0574*/ 	.word	0x00000000
        /*0578*/ 	.word	0x00000138
        /*057c*/ 	.short	0x010a
        /*057e*/ 	.byte	0xff
	.zero		1


	//   ....[75]....
        /*0580*/ 	.word	0x00003d00
        /*0584*/ 	.word	0x000000ff
        /*0588*/ 	.word	0x00000130
        /*058c*/ 	.short	0x010a
        /*058e*/ 	.byte	0x13
	.zero		1


	//   ....[76]....
        /*0590*/ 	.word	0x00003db0
        /*0594*/ 	.word	0x000000ff
        /*0598*/ 	.word	0x00000000
        /*059c*/ 	.short	0x0101
        /*059e*/ 	.byte	0x1d
	.zero		1


	//   ....[77]....
        /*05a0*/ 	.word	0x00003dc0
        /*05a4*/ 	.word	0x000000ff
        /*05a8*/ 	.word	0x00000150
        /*05ac*/ 	.short	0x010a
        /*05ae*/ 	.byte	0x17
	.zero		1


	//   ....[78]....
        /*05b0*/ 	.word	0x00003e90
        /*05b4*/ 	.word	0x000000ff
        /*05b8*/ 	.word	0x00000000
        /*05bc*/ 	.short	0x010a
        /*05be*/ 	.byte	0x04
	.zero		1


	//   ....[79]....
        /*05c0*/ 	.word	0x00003ef0
        /*05c4*/ 	.word	0x000000ff
        /*05c8*/ 	.word	0x00000000
        /*05cc*/ 	.short	0x010a
        /*05ce*/ 	.byte	0x0f
	.zero		1


	//   ....[80]....
        /*05d0*/ 	.word	0x00004030
        /*05d4*/ 	.word	0x000000ff
        /*05d8*/ 	.word	0x00000000
        /*05dc*/ 	.short	0x010a
        /*05de*/ 	.byte	0x04
	.zero		1


	//   ....[81]....
        /*05e0*/ 	.word	0x00004250
        /*05e4*/ 	.word	0x000000ff
        /*05e8*/ 	.word	0x00000000
        /*05ec*/ 	.short	0x010a
        /*05ee*/ 	.byte	0x04
	.zero		1


	//   ....[82]....
        /*05f0*/ 	.word	0x000042e0
        /*05f4*/ 	.word	0x000000ff
        /*05f8*/ 	.word	0x00000000
        /*05fc*/ 	.short	0x010a
        /*05fe*/ 	.byte	0x04
	.zero		1


	//   ....[83]....
        /*0600*/ 	.word	0x00004990
        /*0604*/ 	.word	0x000000ff
        /*0608*/ 	.word	0x00000130
        /*060c*/ 	.short	0x010a
        /*060e*/ 	.byte	0x18
	.zero		1


	//   ....[84]....
        /*0610*/ 	.word	0x00004a30
        /*0614*/ 	.word	0x000000ff
        /*0618*/ 	.word	0x00000000
        /*061c*/ 	.short	0x0101
        /*061e*/ 	.byte	0x28
	.zero		1


	//   ....[85]....
        /*0620*/ 	.word	0x00004f60
        /*0624*/ 	.word	0x000000ff
        /*0628*/ 	.word	0x00000128
        /*062c*/ 	.short	0x010a
        /*062e*/ 	.byte	0x18
	.zero		1


	//   ....[86]....
        /*0630*/ 	.word	0x00005210
        /*0634*/ 	.word	0x000000ff
        /*0638*/ 	.word	0x00000118
        /*063c*/ 	.short	0x010a
        /*063e*/ 	.byte	0x18
	.zero		1


	//   ....[87]....
        /*0640*/ 	.word	0x000054d0
        /*0644*/ 	.word	0x000000ff
        /*0648*/ 	.word	0x00000110
        /*064c*/ 	.short	0x010b
        /*064e*/ 	.byte	0x18
	.zero		1


	//   ....[88]....
        /*0650*/ 	.word	0x00005500
        /*0654*/ 	.word	0x000000ff
        /*0658*/ 	.word	0x00000000
        /*065c*/ 	.short	0x0101
        /*065e*/ 	.byte	0x2e
	.zero		1


	//   ....[89]....
        /*0660*/ 	.word	0x00005590
        /*0664*/ 	.word	0x00000000
        /*0668*/ 	.word	0x00000118
        /*066c*/ 	.short	0x010a
        /*066e*/ 	.byte	0xff
	.zero		1


	//   ....[90]....
        /*0670*/ 	.word	0x000058e0
        /*0674*/ 	.word	0x000000ff
        /*0678*/ 	.word	0x00000130
        /*067c*/ 	.short	0x010a
        /*067e*/ 	.byte	0x2c
	.zero		1


	//   ....[91]....
        /*0680*/ 	.word	0x000059b0
        /*0684*/ 	.word	0x000000ff
        /*0688*/ 	.word	0x00000000
        /*068c*/ 	.short	0x0101
        /*068e*/ 	.byte	0x04
	.zero		1


	//   ....[92]....
        /*0690*/ 	.word	0x00006720
        /*0694*/ 	.word	0x000000ff
        /*0698*/ 	.word	0x00000110
        /*069c*/ 	.short	0x010a
        /*069e*/ 	.byte	0x2c
	.zero		1


	//   ....[93]....
        /*06a0*/ 	.word	0x00006740
        /*06a4*/ 	.word	0x00000016
        /*06a8*/ 	.word	0x00000140
        /*06ac*/ 	.short	0x010a
        /*06ae*/ 	.byte	0xff
	.zero		1


	//   ....[94]....
        /*06b0*/ 	.word	0x000068d0
        /*06b4*/ 	.word	0x000000ff
        /*06b8*/ 	.word	0x00000110
        /*06bc*/ 	.short	0x010a
        /*06be*/ 	.byte	0x2c
	.zero		1


	//   ....[95]....
        /*06c0*/ 	.word	0x000069e0
        /*06c4*/ 	.word	0x000000ff
        /*06c8*/ 	.word	0x00000000
        /*06cc*/ 	.short	0x0101
        /*06ce*/ 	.byte	0x04
	.zero		1


	//   ....[96]....
        /*06d0*/ 	.word	0x00006a40
        /*06d4*/ 	.word	0x00000016
        /*06d8*/ 	.word	0x00000140
        /*06dc*/ 	.short	0x010a
        /*06de*/ 	.byte	0xff
	.zero		1


	//   ....[97]....
        /*06e0*/ 	.word	0x00007180
        /*06e4*/ 	.word	0x000000ff
        /*06e8*/ 	.word	0x00000000
        /*06ec*/ 	.short	0x0101
        /*06ee*/ 	.byte	0x04
	.zero		1


	//   ....[98]....
        /*06f0*/ 	.word	0x00008090
        /*06f4*/ 	.word	0x00000000
        /*06f8*/ 	.word	0x00000088
        /*06fc*/ 	.short	0x010a
        /*06fe*/ 	.byte	0xff
	.zero		1


	//   ....[99]....
        /*0700*/ 	.word	0x000080f0
        /*0704*/ 	.word	0x00000000
        /*0708*/ 	.word	0x00000088
        /*070c*/ 	.short	0x010a
        /*070e*/ 	.byte	0xff
	.zero		1


	//   ....[100]....
        /*0710*/ 	.word	0x00008150
        /*0714*/ 	.word	0x00000000
        /*0718*/ 	.word	0x00000130
        /*071c*/ 	.short	0x010a
        /*071e*/ 	.byte	0xff
	.zero		1


	//   ....[101]....
        /*0720*/ 	.word	0x000081b0
        /*0724*/ 	.word	0x00000000
        /*0728*/ 	.word	0x00000000
        /*072c*/ 	.short	0x010a
        /*072e*/ 	.byte	0xff
	.zero		1


	//   ....[102]....
        /*0730*/ 	.word	0x00008210
        /*0734*/ 	.word	0x00000000
        /*0738*/ 	.word	0x00000000
        /*073c*/ 	.short	0x010a
        /*073e*/ 	.byte	0xff
	.zero		1


	//   ....[103]....
        /*0740*/ 	.word	0x00008270
        /*0744*/ 	.word	0x00000000
        /*0748*/ 	.word	0x00000000
        /*074c*/ 	.short	0x010a
        /*074e*/ 	.byte	0xff
	.zero		1


	//   ....[104]....
        /*0750*/ 	.word	0x000082d0
        /*0754*/ 	.word	0x00000000
        /*0758*/ 	.word	0x00000000
        /*075c*/ 	.short	0x010a
        /*075e*/ 	.byte	0xff
	.zero		1


	//   ....[105]....
        /*0760*/ 	.word	0x00008330
        /*0764*/ 	.word	0x00000000
        /*0768*/ 	.word	0x00000000
        /*076c*/ 	.short	0x010a
        /*076e*/ 	.byte	0xff
	.zero		1


	//   ....[106]....
        /*0770*/ 	.word	0x00008390
        /*0774*/ 	.word	0x00000000
        /*0778*/ 	.word	0x00000000
        /*077c*/ 	.short	0x010a
        /*077e*/ 	.byte	0xff
	.zero		1


	//   ....[107]....
        /*0780*/ 	.word	0x000083f0
        /*0784*/ 	.word	0x00000000
        /*0788*/ 	.word	0x00000000
        /*078c*/ 	.short	0x010a
        /*078e*/ 	.byte	0xff
	.zero		1


	//   ....[108]....
        /*0790*/ 	.word	0x00008450
        /*0794*/ 	.word	0x00000000
        /*0798*/ 	.word	0x00000000
        /*079c*/ 	.short	0x010a
        /*079e*/ 	.byte	0xff
	.zero		1


	//   ....[109]....
        /*07a0*/ 	.word	0x000084b0
        /*07a4*/ 	.word	0x00000000
        /*07a8*/ 	.word	0x00000000
        /*07ac*/ 	.short	0x010a
        /*07ae*/ 	.byte	0xff
	.zero		1


	//   ....[110]....
        /*07b0*/ 	.word	0x00008510
        /*07b4*/ 	.word	0x00000000
        /*07b8*/ 	.word	0x00000000
        /*07bc*/ 	.short	0x010a
        /*07be*/ 	.byte	0xff
	.zero		1


	//   ....[111]....
        /*07c0*/ 	.word	0x00008570
        /*07c4*/ 	.word	0x00000000
        /*07c8*/ 	.word	0x00000000
        /*07cc*/ 	.short	0x010a
        /*07ce*/ 	.byte	0xff
	.zero		1


	//   ....[112]....
        /*07d0*/ 	.word	0x000085d0
        /*07d4*/ 	.word	0x00000000
        /*07d8*/ 	.word	0x00000000
        /*07dc*/ 	.short	0x010a
        /*07de*/ 	.byte	0xff
	.zero		1


	//   ....[113]....
        /*07e0*/ 	.word	0x00008630
        /*07e4*/ 	.word	0x00000000
        /*07e8*/ 	.word	0x00000000
        /*07ec*/ 	.short	0x010a
        /*07ee*/ 	.byte	0xff
	.zero		1


	//   ....[114]....
        /*07f0*/ 	.word	0x00008690
        /*07f4*/ 	.word	0x00000000
        /*07f8*/ 	.word	0x00000000
        /*07fc*/ 	.short	0x010a
        /*07fe*/ 	.byte	0xff
	.zero		1


	//   ....[115]....
        /*0800*/ 	.word	0x000086f0
        /*0804*/ 	.word	0x00000000
        /*0808*/ 	.word	0x00000000
        /*080c*/ 	.short	0x010a
        /*080e*/ 	.byte	0xff
	.zero		1


	//   ....[116]....
        /*0810*/ 	.word	0x00008750
        /*0814*/ 	.word	0x00000000
        /*0818*/ 	.word	0x00000000
        /*081c*/ 	.short	0x010a
        /*081e*/ 	.byte	0xff
	.zero		1


	//   ....[117]....
        /*0820*/ 	.word	0x000087b0
        /*0824*/ 	.word	0x00000004
        /*0828*/ 	.word	0x00000138
        /*082c*/ 	.short	0x010a
        /*082e*/ 	.byte	0xff
	.zero		1


	//   ....[118]....
        /*0830*/ 	.word	0x00008810
        /*0834*/ 	.word	0x00000004
        /*0838*/ 	.word	0x00000130
        /*083c*/ 	.short	0x010a
        /*083e*/ 	.byte	0xff
	.zero		1


	//   ....[119]....
        /*0840*/ 	.word	0x00008870
        /*0844*/ 	.word	0x00000000
        /*0848*/ 	.word	0x00000130
        /*084c*/ 	.short	0x010a
        /*084e*/ 	.byte	0xff
	.zero		1


	//   ....[120]....
        /*0850*/ 	.word	0x000088d0
        /*0854*/ 	.word	0x00000004
        /*0858*/ 	.word	0x00000150
        /*085c*/ 	.short	0x010a
        /*085e*/ 	.byte	0xff
	.zero		1


	//   ....[121]....
        /*0860*/ 	.word	0x00008930
        /*0864*/ 	.word	0x00000000
        /*0868*/ 	.word	0x00000000
        /*086c*/ 	.short	0x010a
        /*086e*/ 	.byte	0xff
	.zero		1


	//   ....[122]....
        /*0870*/ 	.word	0x00008990
        /*0874*/ 	.word	0x00000000
        /*0878*/ 	.word	0x00000000
        /*087c*/ 	.short	0x010a
        /*087e*/ 	.byte	0xff
	.zero		1


	//   ....[123]....
        /*0880*/ 	.word	0x000089f0
        /*0884*/ 	.word	0x00000000
        /*0888*/ 	.word	0x00000000
        /*088c*/ 	.short	0x010a
        /*088e*/ 	.byte	0xff
	.zero		1


	//   ....[124]....
        /*0890*/ 	.word	0x00008a50
        /*0894*/ 	.word	0x00000000
        /*0898*/ 	.word	0x00000130
        /*089c*/ 	.short	0x010a
        /*089e*/ 	.byte	0xff
	.zero		1


	//   ....[125]....
        /*08a0*/ 	.word	0x00008ab0
        /*08a4*/ 	.word	0x00000008
        /*08a8*/ 	.word	0x00000128
        /*08ac*/ 	.short	0x010a
        /*08ae*/ 	.byte	0xff
	.zero		1


	//   ....[126]....
        /*08b0*/ 	.word	0x00008b10
        /*08b4*/ 	.word	0x00000008
        /*08b8*/ 	.word	0x00000118
        /*08bc*/ 	.short	0x010a
        /*08be*/ 	.byte	0xff
	.zero		1


	//   ....[127]....
        /*08c0*/ 	.word	0x00008b70
        /*08c4*/ 	.word	0x00000000
        /*08c8*/ 	.word	0x00000130
        /*08cc*/ 	.short	0x010a
        /*08ce*/ 	.byte	0xff
	.zero		1


	//   ....[128]....
        /*08d0*/ 	.word	0x00008bd0
        /*08d4*/ 	.word	0x00000003
        /*08d8*/ 	.word	0x00000110
        /*08dc*/ 	.short	0x010a
        /*08de*/ 	.byte	0xff
	.zero		1


	//   ....[129]....
        /*08e0*/ 	.word	0x00008c20
        /*08e4*/ 	.word	0x00000016
        /*08e8*/ 	.word	0x00000140
        /*08ec*/ 	.short	0x010a
        /*08ee*/ 	.byte	0xff
	.zero		1


	//----- nvinfo : EIATTR_NUM_MBARRIERS
	.align		4
.L_47:
        /*08f0*/ 	.byte	0x03, 0x38
        /*08f2*/ 	.short	0x002c


	//----- nvinfo : EIATTR_EXIT_INSTR_OFFSETS
	.align		4
        /*08f4*/ 	.byte	0x04, 0x1c
        /*08f6*/ 	.short	(.L_49 - .L_48)


	//   ....[0]....
.L_48:
        /*08f8*/ 	.word	0x00003520


	//   ....[1]....
        /*08fc*/ 	.word	0x000037d0


	//   ....[2]....
        /*0900*/ 	.word	0x00003830


	//   ....[3]....
        /*0904*/ 	.word	0x00004550


	//   ....[4]....
        /*0908*/ 	.word	0x000055c0


	//   ....[5]....
        /*090c*/ 	.word	0x00005600


	//   ....[6]....
        /*0910*/ 	.word	0x00008070


	//----- nvinfo : EIATTR_MAX_THREADS
	.align		4
.L_49:
        /*0914*/ 	.byte	0x04, 0x05
        /*0916*/ 	.short	(.L_51 - .L_50)
.L_50:
        /*0918*/ 	.word	0x00000100
        /*091c*/ 	.word	0x00000001
        /*0920*/ 	.word	0x00000001


	//----- nvinfo : EIATTR_CRS_STACK_SIZE
	.align		4
.L_51:
        /*0924*/ 	.byte	0x04, 0x1e
        /*0926*/ 	.short	(.L_53 - .L_52)
.L_52:
        /*0928*/ 	.word	0x00000000


	//----- nvinfo : EIATTR_CBANK_PARAM_SIZE
	.align		4
.L_53:
        /*092c*/ 	.byte	0x03, 0x19
        /*092e*/ 	.short	0x0800


	//----- nvinfo : EIATTR_PARAM_CBANK
	.align		4
        /*0930*/ 	.byte	0x04, 0x0a
        /*0932*/ 	.short	(.L_55 - .L_54)
	.align		4
.L_54:
        /*0934*/ 	.word	index@(.nv.constant0._ZN7cutlass13device_kernelINS_4conv6kernel13ConvUniversalINS1_16ConvProblemShapeILNS1_8OperatorE2ELi2EEENS1_10collective14CollectiveConvINS1_47MainloopSm100TmaUmmaWarpSpecializedImplicitGemmILS5_2ELi17ELi2ELi1ELi2EN4cute5tupleIJNSA_1CILi1EEESD_SD_EEEEENSB_IJNSC_ILi128EEENSB_IJNSC_ILi64EEEEEESI_EEENS_12float_e4m3_tESK_NSA_8TiledMMAINSA_8MMA_AtomIJNSA_10MMA_TraitsINSA_19SM100_MMA_F8F6F4_SSEJSK_SK_fSG_SH_NSA_17integral_constantINSA_4UMMA5MajorELSR_1EEESS_NSP_INSQ_7ScaleInELST_0EEESU_EEEEEENSA_6LayoutISE_NSB_IJNSC_ILi0EEESY_SY_EEEEENSB_IJNSA_10UnderscoreES11_S11_EEEEENS7_6detail27Sm100ImplicitGemmTileTraitsINSA_13SM90_TMA_LOADENSA_14ComposedLayoutINSA_7SwizzleILi3ELi4ELi3EEENSA_18smem_ptr_flag_bitsILi8EEENSX_INSB_IJSG_NSC_ILi8EEEEEENSB_IJSD_SG_EEEEEEEvEENS15_INSA_20SM90_TMA_LOAD_IM2COLENS17_INS18_ILi2ELi4ELi3EEES1B_NSX_INSB_IJSH_S1C_EEENSB_IJSD_SH_EEEEEEEvEEEENS_8epilogue10collective18CollectiveEpilogueINS1Q_23Sm100TmaWarpSpecializedILi1ELi1ELi64ELb0ELb0EEEJSJ_NSB_IJNSX_ISG_SD_EENSX_ISH_SD_EEEEESK_NSB_IJlNSB_IJSD_llEEESY_EEESK_S1Z_NS1Q_6fusion15FusionCallbacksIS1U_NS20_17LinearCombinationISK_fSK_fLNS_15FloatRoundStyleE2EEESJ_S1X_JEEENSA_5SM1004TMEM4LOAD26SM100_TMEM_LOAD_32dp32b64xES16_NS17_IS1J_S1B_NSX_INSB_IJS1C_SH_EEENSB_IJSH_SD_EEEEEEENSA_39AutoVectorizingCopyWithAssumedAlignmentILi128EEENSA_14SM90_TMA_STOREES2D_S2F_S2F_EEEvvEEEEvNT_6ParamsE)
        /*0938*/ 	.short	0x0380
        /*093a*/ 	.short	0x0800


	//----- nvinfo : EIATTR_SW_WAR
	.align		4
.L_55:
        /*093c*/ 	.byte	0x04, 0x36
        /*093e*/ 	.short	(.L_57 - .L_56)
.L_56:
        /*0940*/ 	.word	0x00000008
.L_57:


//--------------------- .nv.callgraph             --------------------------
	.section	.nv.callgraph,"",@"SHT_CUDA_CALLGRAPH"
	.align	4
	.sectionentsize	8
	.align		4
        /*0000*/ 	.word	0x00000000
	.align		4
        /*0004*/ 	.word	0xffffffff
	.align		4
        /*0008*/ 	.word	index@(_ZN7cutlass13device_kernelINS_4conv6kernel13ConvUniversalINS1_16ConvProblemShapeILNS1_8OperatorE2ELi2EEENS1_10collective14CollectiveConvINS1_47MainloopSm100TmaUmmaWarpSpecializedImplicitGemmILS5_2ELi17ELi2ELi1ELi2EN4cute5tupleIJNSA_1CILi1EEESD_SD_EEEEENSB_IJNSC_ILi128EEENSB_IJNSC_ILi64EEEEEESI_EEENS_12float_e4m3_tESK_NSA_8TiledMMAINSA_8MMA_AtomIJNSA_10MMA_TraitsINSA_19SM100_MMA_F8F6F4_SSEJSK_SK_fSG_SH_NSA_17integral_constantINSA_4UMMA5MajorELSR_1EEESS_NSP_INSQ_7ScaleInELST_0EEESU_EEEEEENSA_6LayoutISE_NSB_IJNSC_ILi0EEESY_SY_EEEEENSB_IJNSA_10UnderscoreES11_S11_EEEEENS7_6detail27Sm100ImplicitGemmTileTraitsINSA_13SM90_TMA_LOADENSA_14ComposedLayoutINSA_7SwizzleILi3ELi4ELi3EEENSA_18smem_ptr_flag_bitsILi8EEENSX_INSB_IJSG_NSC_ILi8EEEEEENSB_IJSD_SG_EEEEEEEvEENS15_INSA_20SM90_TMA_LOAD_IM2COLENS17_INS18_ILi2ELi4ELi3EEES1B_NSX_INSB_IJSH_S1C_EEENSB_IJSD_SH_EEEEEEEvEEEENS_8epilogue10collective18CollectiveEpilogueINS1Q_23Sm100TmaWarpSpecializedILi1ELi1ELi64ELb0ELb0EEEJSJ_NSB_IJNSX_ISG_SD_EENSX_ISH_SD_EEEEESK_NSB_IJlNSB_IJSD_llEEESY_EEESK_S1Z_NS1Q_6fusion15FusionCallbacksIS1U_NS20_17LinearCombinationISK_fSK_fLNS_15FloatRoundStyleE2EEESJ_S1X_JEEENSA_5SM1004TMEM4LOAD26SM100_TMEM_LOAD_32dp32b64xES16_NS17_IS1J_S1B_NSX_INSB_IJS1C_SH_EEENSB_IJSH_SD_EEEEEEENSA_39AutoVectorizingCopyWithAssumedAlignmentILi128EEENSA_14SM90_TMA_STOREES2D_S2F_S2F_EEEvvEEEEvNT_6ParamsE)
	.align		4
        /*000c*/ 	.word	index@(__assertfail)
	.align		4
        /*0010*/ 	.word	0x00000000
	.align		4
        /*0014*/ 	.word	0xfffffffe
	.align		4
        /*0018*/ 	.word	0x00000000
	.align		4
        /*001c*/ 	.word	0xfffffffd
	.align		4
        /*0020*/ 	.word	0x00000000
	.align		4
        /*0024*/ 	.word	0xfffffffc


//--------------------- .nv.constant4             --------------------------
	.section	.nv.constant4,"a",@progbits
	.align	8
	.align		8
.nv.constant4:
        /*0000*/ 	.dword	__assertfail
	.align		8
        /*0008*/ 	.dword	__unnamed_1
	.align		8
        /*0010*/ 	.dword	__unnamed_2
	.align		8
        /*0018*/ 	.dword	_ZN39_INTERNAL_1c2b9e88_4_k_cu_c878c3db_31284cuda3std3__45__cpo5beginE
	.align		8
        /*0020*/ 	.dword	_ZN39_INTERNAL_1c2b9e88_4_k_cu_c878c3db_31284cuda3std3__45__cpo3endE
	.align		8
        /*0028*/ 	.dword	_ZN39_INTERNAL_1c2b9e88_4_k_cu_c878c3db_31284cuda3std3__45__cpo6cbeginE
	.align		8
        /*0030*/ 	.dword	_ZN39_INTERNAL_1c2b9e88_4_k_cu_c878c3db_31284cuda3std3__45__cpo4cendE
	.align		8
        /*0038*/ 	.dword	_ZN39_INTERNAL_1c2b9e88_4_k_cu_c878c3db_31284cuda3std3__441_GLOBAL__N__1c2b9e88_4_k_cu_c878c3db_31286ignoreE
	.align		8
        /*0040*/ 	.dword	_ZN39_INTERNAL_1c2b9e88_4_k_cu_c878c3db_31284cuda3std3__419piecewise_constructE
	.align		8
        /*0048*/ 	.dword	_ZN39_INTERNAL_1c2b9e88_4_k_cu_c878c3db_31284cuda3std3__48in_placeE
	.align		8
        /*0050*/ 	.dword	_ZN39_INTERNAL_1c2b9e88_4_k_cu_c878c3db_31284cuda3std6ranges3__45__cpo4swapE
	.align		8
        /*0058*/ 	.dword	_ZN39_INTERNAL_1c2b9e88_4_k_cu_c878c3db_31284cuda3std6ranges3__45__cpo9iter_moveE
	.align		8
        /*0060*/ 	.dword	_ZN39_INTERNAL_1c2b9e88_4_k_cu_c878c3db_31284cute7productE
	.align		8
        /*0068*/ 	.dword	_ZN39_INTERNAL_1c2b9e88_4_k_cu_c878c3db_31284cute1_E
	.align		8
        /*0070*/ 	.dword	$str$27
	.align		8
        /*0078*/ 	.dword	$str$28
	.align		8
        /*0080*/ 	.dword	$str$29
	.align		8
        /*0088*/ 	.dword	$str$30


//--------------------- .text._ZN7cutlass13device_kernelINS_4conv6kernel13ConvUniversalINS1_16ConvProblemShapeILNS1_8OperatorE2ELi2EEENS1_10collective14CollectiveConvINS1_47MainloopSm100TmaUmmaWarpSpecializedImplicitGemmILS5_2ELi17ELi2ELi1ELi2EN4cute5tupleIJNSA_1CILi1EEESD_SD_EEEEENSB_IJNSC_ILi128EEENSB_IJNSC_ILi64EEEEEESI_EEENS_12float_e4m3_tESK_NSA_8TiledMMAINSA_8MMA_AtomIJNSA_10MMA_TraitsINSA_19SM100_MMA_F8F6F4_SSEJSK_SK_fSG_SH_NSA_17integral_constantINSA_4UMMA5MajorELSR_1EEESS_NSP_INSQ_7ScaleInELST_0EEESU_EEEEEENSA_6LayoutISE_NSB_IJNSC_ILi0EEESY_SY_EEEEENSB_IJNSA_10UnderscoreES11_S11_EEEEENS7_6detail27Sm100ImplicitGemmTileTraitsINSA_13SM90_TMA_LOADENSA_14ComposedLayoutINSA_7SwizzleILi3ELi4ELi3EEENSA_18smem_ptr_flag_bitsILi8EEENSX_INSB_IJSG_NSC_ILi8EEEEEENSB_IJSD_SG_EEEEEEEvEENS15_INSA_20SM90_TMA_LOAD_IM2COLENS17_INS18_ILi2ELi4ELi3EEES1B_NSX_INSB_IJSH_S1C_EEENSB_IJSD_SH_EEEEEEEvEEEENS_8epilogue10collective18CollectiveEpilogueINS1Q_23Sm100TmaWarpSpecializedILi1ELi1ELi64ELb0ELb0EEEJSJ_NSB_IJNSX_ISG_SD_EENSX_ISH_SD_EEEEESK_NSB_IJlNSB_IJSD_llEEESY_EEESK_S1Z_NS1Q_6fusion15FusionCallbacksIS1U_NS20_17LinearCombinationISK_fSK_fLNS_15FloatRoundStyleE2EEESJ_S1X_JEEENSA_5SM1004TMEM4LOAD26SM100_TMEM_LOAD_32dp32b64xES16_NS17_IS1J_S1B_NSX_INSB_IJS1C_SH_EEENSB_IJSH_SD_EEEEEEENSA_39AutoVectorizingCopyWithAssumedAlignmentILi128EEENSA_14SM90_TMA_STOREES2D_S2F_S2F_EEEvvEEEEvNT_6ParamsE --------------------------
	.section	.text._ZN7cutlass13device_kernelINS_4conv6kernel13ConvUniversalINS1_16ConvProblemShapeILNS1_8OperatorE2ELi2EEENS1_10collective14CollectiveConvINS1_47MainloopSm100TmaUmmaWarpSpecializedImplicitGemmILS5_2ELi17ELi2ELi1ELi2EN4cute5tupleIJNSA_1CILi1EEESD_SD_EEEEENSB_IJNSC_ILi128EEENSB_IJNSC_ILi64EEEEEESI_EEENS_12float_e4m3_tESK_NSA_8TiledMMAINSA_8MMA_AtomIJNSA_10MMA_TraitsINSA_19SM100_MMA_F8F6F4_SSEJSK_SK_fSG_SH_NSA_17integral_constantINSA_4UMMA5MajorELSR_1EEESS_NSP_INSQ_7ScaleInELST_0EEESU_EEEEEENSA_6LayoutISE_NSB_IJNSC_ILi0EEESY_SY_EEEEENSB_IJNSA_10UnderscoreES11_S11_EEEEENS7_6detail27Sm100ImplicitGemmTileTraitsINSA_13SM90_TMA_LOADENSA_14ComposedLayoutINSA_7SwizzleILi3ELi4ELi3EEENSA_18smem_ptr_flag_bitsILi8EEENSX_INSB_IJSG_NSC_ILi8EEEEEENSB_IJSD_SG_EEEEEEEvEENS15_INSA_20SM90_TMA_LOAD_IM2COLENS17_INS18_ILi2ELi4ELi3EEES1B_NSX_INSB_IJSH_S1C_EEENSB_IJSD_SH_EEEEEEEvEEEENS_8epilogue10collective18CollectiveEpilogueINS1Q_23Sm100TmaWarpSpecializedILi1ELi1ELi64ELb0ELb0EEEJSJ_NSB_IJNSX_ISG_SD_EENSX_ISH_SD_EEEEESK_NSB_IJlNSB_IJSD_llEEESY_EEESK_S1Z_NS1Q_6fusion15FusionCallbacksIS1U_NS20_17LinearCombinationISK_fSK_fLNS_15FloatRoundStyleE2EEESJ_S1X_JEEENSA_5SM1004TMEM4LOAD26SM100_TMEM_LOAD_32dp32b64xES16_NS17_IS1J_S1B_NSX_INSB_IJS1C_SH_EEENSB_IJSH_SD_EEEEEEENSA_39AutoVectorizingCopyWithAssumedAlignmentILi128EEENSA_14SM90_TMA_STOREES2D_S2F_S2F_EEEvvEEEEvNT_6ParamsE,"ax",@progbits
	.align	128
.text._ZN7cutlass13device_kernelINS_4conv6kernel13ConvUniversalINS1_16ConvProblemShapeILNS1_8OperatorE2ELi2EEENS1_10collective14CollectiveConvINS1_47MainloopSm100TmaUmmaWarpSpecializedImplicitGemmILS5_2ELi17ELi2ELi1ELi2EN4cute5tupleIJNSA_1CILi1EEESD_SD_EEEEENSB_IJNSC_ILi128EEENSB_IJNSC_ILi64EEEEEESI_EEENS_12float_e4m3_tESK_NSA_8TiledMMAINSA_8MMA_AtomIJNSA_10MMA_TraitsINSA_19SM100_MMA_F8F6F4_SSEJSK_SK_fSG_SH_NSA_17integral_constantINSA_4UMMA5MajorELSR_1EEESS_NSP_INSQ_7ScaleInELST_0EEESU_EEEEEENSA_6LayoutISE_NSB_IJNSC_ILi0EEESY_SY_EEEEENSB_IJNSA_10UnderscoreES11_S11_EEEEENS7_6detail27Sm100ImplicitGemmTileTraitsINSA_13SM90_TMA_LOADENSA_14ComposedLayoutINSA_7SwizzleILi3ELi4ELi3EEENSA_18smem_ptr_flag_bitsILi8EEENSX_INSB_IJSG_NSC_ILi8EEEEEENSB_IJSD_SG_EEEEEEEvEENS15_INSA_20SM90_TMA_LOAD_IM2COLENS17_INS18_ILi2ELi4ELi3EEES1B_NSX_INSB_IJSH_S1C_EEENSB_IJSD_SH_EEEEEEEvEEEENS_8epilogue10collective18CollectiveEpilogueINS1Q_23Sm100TmaWarpSpecializedILi1ELi1ELi64ELb0ELb0EEEJSJ_NSB_IJNSX_ISG_SD_EENSX_ISH_SD_EEEEESK_NSB_IJlNSB_IJSD_llEEESY_EEESK_S1Z_NS1Q_6fusion15FusionCallbacksIS1U_NS20_17LinearCombinationISK_fSK_fLNS_15FloatRoundStyleE2EEESJ_S1X_JEEENSA_5SM1004TMEM4LOAD26SM100_TMEM_LOAD_32dp32b64xES16_NS17_IS1J_S1B_NSX_INSB_IJS1C_SH_EEENSB_IJSH_SD_EEEEEEENSA_39AutoVectorizingCopyWithAssumedAlignmentILi128EEENSA_14SM90_TMA_STOREES2D_S2F_S2F_EEEvvEEEEvNT_6ParamsE:
        .type           _ZN7cutlass13device_kernelINS_4conv6kernel13ConvUniversalINS1_16ConvProblemShapeILNS1_8OperatorE2ELi2EEENS1_10collective14CollectiveConvINS1_47MainloopSm100TmaUmmaWarpSpecializedImplicitGemmILS5_2ELi17ELi2ELi1ELi2EN4cute5tupleIJNSA_1CILi1EEESD_SD_EEEEENSB_IJNSC_ILi128EEENSB_IJNSC_ILi64EEEEEESI_EEENS_12float_e4m3_tESK_NSA_8TiledMMAINSA_8MMA_AtomIJNSA_10MMA_TraitsINSA_19SM100_MMA_F8F6F4_SSEJSK_SK_fSG_SH_NSA_17integral_constantINSA_4UMMA5MajorELSR_1EEESS_NSP_INSQ_7ScaleInELST_0EEESU_EEEEEENSA_6LayoutISE_NSB_IJNSC_ILi0EEESY_SY_EEEEENSB_IJNSA_10UnderscoreES11_S11_EEEEENS7_6detail27Sm100ImplicitGemmTileTraitsINSA_13SM90_TMA_LOADENSA_14ComposedLayoutINSA_7SwizzleILi3ELi4ELi3EEENSA_18smem_ptr_flag_bitsILi8EEENSX_INSB_IJSG_NSC_ILi8EEEEEENSB_IJSD_SG_EEEEEEEvEENS15_INSA_20SM90_TMA_LOAD_IM2COLENS17_INS18_ILi2ELi4ELi3EEES1B_NSX_INSB_IJSH_S1C_EEENSB_IJSD_SH_EEEEEEEvEEEENS_8epilogue10collective18CollectiveEpilogueINS1Q_23Sm100TmaWarpSpecializedILi1ELi1ELi64ELb0ELb0EEEJSJ_NSB_IJNSX_ISG_SD_EENSX_ISH_SD_EEEEESK_NSB_IJlNSB_IJSD_llEEESY_EEESK_S1Z_NS1Q_6fusion15FusionCallbacksIS1U_NS20_17LinearCombinationISK_fSK_fLNS_15FloatRoundStyleE2EEESJ_S1X_JEEENSA_5SM1004TMEM4LOAD26SM100_TMEM_LOAD_32dp32b64xES16_NS17_IS1J_S1B_NSX_INSB_IJS1C_SH_EEENSB_IJSH_SD_EEEEEEENSA_39AutoVectorizingCopyWithAssumedAlignmentILi128EEENSA_14SM90_TMA_STOREES2D_S2F_S2F_EEEvvEEEEvNT_6ParamsE,@function
        .size           _ZN7cutlass13device_kernelINS_4conv6kernel13ConvUniversalINS1_16ConvProblemShapeILNS1_8OperatorE2ELi2EEENS1_10collective14CollectiveConvINS1_47MainloopSm100TmaUmmaWarpSpecializedImplicitGemmILS5_2ELi17ELi2ELi1ELi2EN4cute5tupleIJNSA_1CILi1EEESD_SD_EEEEENSB_IJNSC_ILi128EEENSB_IJNSC_ILi64EEEEEESI_EEENS_12float_e4m3_tESK_NSA_8TiledMMAINSA_8MMA_AtomIJNSA_10MMA_TraitsINSA_19SM100_MMA_F8F6F4_SSEJSK_SK_fSG_SH_NSA_17integral_constantINSA_4UMMA5MajorELSR_1EEESS_NSP_INSQ_7ScaleInELST_0EEESU_EEEEEENSA_6LayoutISE_NSB_IJNSC_ILi0EEESY_SY_EEEEENSB_IJNSA_10UnderscoreES11_S11_EEEEENS7_6detail27Sm100ImplicitGemmTileTraitsINSA_13SM90_TMA_LOADENSA_14ComposedLayoutINSA_7SwizzleILi3ELi4ELi3EEENSA_18smem_ptr_flag_bitsILi8EEENSX_INSB_IJSG_NSC_ILi8EEEEEENSB_IJSD_SG_EEEEEEEvEENS15_INSA_20SM90_TMA_LOAD_IM2COLENS17_INS18_ILi2ELi4ELi3EEES1B_NSX_INSB_IJSH_S1C_EEENSB_IJSD_SH_EEEEEEEvEEEENS_8epilogue10collective18CollectiveEpilogueINS1Q_23Sm100TmaWarpSpecializedILi1ELi1ELi64ELb0ELb0EEEJSJ_NSB_IJNSX_ISG_SD_EENSX_ISH_SD_EEEEESK_NSB_IJlNSB_IJSD_llEEESY_EEESK_S1Z_NS1Q_6fusion15FusionCallbacksIS1U_NS20_17LinearCombinationISK_fSK_fLNS_15FloatRoundStyleE2EEESJ_S1X_JEEENSA_5SM1004TMEM4LOAD26SM100_TMEM_LOAD_32dp32b64xES16_NS17_IS1J_S1B_NSX_INSB_IJS1C_SH_EEENSB_IJSH_SD_EEEEEEENSA_39AutoVectorizingCopyWithAssumedAlignmentILi128EEENSA_14SM90_TMA_STOREES2D_S2F_S2F_EEEvvEEEEvNT_6ParamsE,(.L_x_160 - _ZN7cutlass13device_kernelINS_4conv6kernel13ConvUniversalINS1_16ConvProblemShapeILNS1_8OperatorE2ELi2EEENS1_10collective14CollectiveConvINS1_47MainloopSm100TmaUmmaWarpSpecializedImplicitGemmILS5_2ELi17ELi2ELi1ELi2EN4cute5tupleIJNSA_1CILi1EEESD_SD_EEEEENSB_IJNSC_ILi128EEENSB_IJNSC_ILi64EEEEEESI_EEENS_12float_e4m3_tESK_NSA_8TiledMMAINSA_8MMA_AtomIJNSA_10MMA_TraitsINSA_19SM100_MMA_F8F6F4_SSEJSK_SK_fSG_SH_NSA_17integral_constantINSA_4UMMA5MajorELSR_1EEESS_NSP_INSQ_7ScaleInELST_0EEESU_EEEEEENSA_6LayoutISE_NSB_IJNSC_ILi0EEESY_SY_EEEEENSB_IJNSA_10UnderscoreES11_S11_EEEEENS7_6detail27Sm100ImplicitGemmTileTraitsINSA_13SM90_TMA_LOADENSA_14ComposedLayoutINSA_7SwizzleILi3ELi4ELi3EEENSA_18smem_ptr_flag_bitsILi8EEENSX_INSB_IJSG_NSC_ILi8EEEEEENSB_IJSD_SG_EEEEEEEvEENS15_INSA_20SM90_TMA_LOAD_IM2COLENS17_INS18_ILi2ELi4ELi3EEES1B_NSX_INSB_IJSH_S1C_EEENSB_IJSD_SH_EEEEEEEvEEEENS_8epilogue10collective18CollectiveEpilogueINS1Q_23Sm100TmaWarpSpecializedILi1ELi1ELi64ELb0ELb0EEEJSJ_NSB_IJNSX_ISG_SD_EENSX_ISH_SD_EEEEESK_NSB_IJlNSB_IJSD_llEEESY_EEESK_S1Z_NS1Q_6fusion15FusionCallbacksIS1U_NS20_17LinearCombinationISK_fSK_fLNS_15FloatRoundStyleE2EEESJ_S1X_JEEENSA_5SM1004TMEM4LOAD26SM100_TMEM_LOAD_32dp32b64xES16_NS17_IS1J_S1B_NSX_INSB_IJS1C_SH_EEENSB_IJSH_SD_EEEEEEENSA_39AutoVectorizingCopyWithAssumedAlignmentILi128EEENSA_14SM90_TMA_STOREES2D_S2F_S2F_EEEvvEEEEvNT_6ParamsE)
        .other          _ZN7cutlass13device_kernelINS_4conv6kernel13ConvUniversalINS1_16ConvProblemShapeILNS1_8OperatorE2ELi2EEENS1_10collective14CollectiveConvINS1_47MainloopSm100TmaUmmaWarpSpecializedImplicitGemmILS5_2ELi17ELi2ELi1ELi2EN4cute5tupleIJNSA_1CILi1EEESD_SD_EEEEENSB_IJNSC_ILi128EEENSB_IJNSC_ILi64EEEEEESI_EEENS_12float_e4m3_tESK_NSA_8TiledMMAINSA_8MMA_AtomIJNSA_10MMA_TraitsINSA_19SM100_MMA_F8F6F4_SSEJSK_SK_fSG_SH_NSA_17integral_constantINSA_4UMMA5MajorELSR_1EEESS_NSP_INSQ_7ScaleInELST_0EEESU_EEEEEENSA_6LayoutISE_NSB_IJNSC_ILi0EEESY_SY_EEEEENSB_IJNSA_10UnderscoreES11_S11_EEEEENS7_6detail27Sm100ImplicitGemmTileTraitsINSA_13SM90_TMA_LOADENSA_14ComposedLayoutINSA_7SwizzleILi3ELi4ELi3EEENSA_18smem_ptr_flag_bitsILi8EEENSX_INSB_IJSG_NSC_ILi8EEEEEENSB_IJSD_SG_EEEEEEEvEENS15_INSA_20SM90_TMA_LOAD_IM2COLENS17_INS18_ILi2ELi4ELi3EEES1B_NSX_INSB_IJSH_S1C_EEENSB_IJSD_SH_EEEEEEEvEEEENS_8epilogue10collective18CollectiveEpilogueINS1Q_23Sm100TmaWarpSpecializedILi1ELi1ELi64ELb0ELb0EEEJSJ_NSB_IJNSX_ISG_SD_EENSX_ISH_SD_EEEEESK_NSB_IJlNSB_IJSD_llEEESY_EEESK_S1Z_NS1Q_6fusion15FusionCallbacksIS1U_NS20_17LinearCombinationISK_fSK_fLNS_15FloatRoundStyleE2EEESJ_S1X_JEEENSA_5SM1004TMEM4LOAD26SM100_TMEM_LOAD_32dp32b64xES16_NS17_IS1J_S1B_NSX_INSB_IJS1C_SH_EEENSB_IJSH_SD_EEEEEEENSA_39AutoVectorizingCopyWithAssumedAlignmentILi128EEENSA_14SM90_TMA_STOREES2D_S2F_S2F_EEEvvEEEEvNT_6ParamsE,@"STO_CUDA_ENTRY STV_DEFAULT"
_ZN7cutlass13device_kernelINS_4conv6kernel13ConvUniversalINS1_16ConvProblemShapeILNS1_8OperatorE2ELi2EEENS1_10collective14CollectiveConvINS1_47MainloopSm100TmaUmmaWarpSpecializedImplicitGemmILS5_2ELi17ELi2ELi1ELi2EN4cute5tupleIJNSA_1CILi1EEESD_SD_EEEEENSB_IJNSC_ILi128EEENSB_IJNSC_ILi64EEEEEESI_EEENS_12float_e4m3_tESK_NSA_8TiledMMAINSA_8MMA_AtomIJNSA_10MMA_TraitsINSA_19SM100_MMA_F8F6F4_SSEJSK_SK_fSG_SH_NSA_17integral_constantINSA_4UMMA5MajorELSR_1EEESS_NSP_INSQ_7ScaleInELST_0EEESU_EEEEEENSA_6LayoutISE_NSB_IJNSC_ILi0EEESY_SY_EEEEENSB_IJNSA_10UnderscoreES11_S11_EEEEENS7_6detail27Sm100ImplicitGemmTileTraitsINSA_13SM90_TMA_LOADENSA_14ComposedLayoutINSA_7SwizzleILi3ELi4ELi3EEENSA_18smem_ptr_flag_bitsILi8EEENSX_INSB_IJSG_NSC_ILi8EEEEEENSB_IJSD_SG_EEEEEEEvEENS15_INSA_20SM90_TMA_LOAD_IM2COLENS17_INS18_ILi2ELi4ELi3EEES1B_NSX_INSB_IJSH_S1C_EEENSB_IJSD_SH_EEEEEEEvEEEENS_8epilogue10collective18CollectiveEpilogueINS1Q_23Sm100TmaWarpSpecializedILi1ELi1ELi64ELb0ELb0EEEJSJ_NSB_IJNSX_ISG_SD_EENSX_ISH_SD_EEEEESK_NSB_IJlNSB_IJSD_llEEESY_EEESK_S1Z_NS1Q_6fusion15FusionCallbacksIS1U_NS20_17LinearCombinationISK_fSK_fLNS_15FloatRoundStyleE2EEESJ_S1X_JEEENSA_5SM1004TMEM4LOAD26SM100_TMEM_LOAD_32dp32b64xES16_NS17_IS1J_S1B_NSX_INSB_IJS1C_SH_EEENSB_IJSH_SD_EEEEEEENSA_39AutoVectorizingCopyWithAssumedAlignmentILi128EEENSA_14SM90_TMA_STOREES2D_S2F_S2F_EEEvvEEEEvNT_6ParamsE:
[----:B------:R-:W1:Y:S01]  /*0000*/  LDC R1, c[0x0][0x37c] ;  /* 0x0000df00ff017b82 */ /* 0x000e620000000800 */
[----:B------:R-:W2:Y:S07]  /*0010*/  S2R R133, SR_TID.X ;  /* 0x0000000000857919 */ /* 0x000eae0000002100 */
[----:B------:R-:W3:Y:S01]  /*0020*/  LDC.64 R2, c[0x0][0x890] ;  /* 0x00022400ff027b82 */ /* 0x000ee20000000a00 */
[----:B------:R-:W-:Y:S01]  /*0030*/  ELECT P2, URZ, PT ;  /* 0x0000000000ff782f */ /* 0x000fe20003840000 */
[----:B-1----:R-:W-:Y:S01]  /*0040*/  VIADD R1, R1, 0xfffffff8 ;  /* 0xfffffff801017836 */ /* 0x002fe20000000000 */
[----:B------:R-:W-:-:S02]  /*0050*/  PRMT R139, RZ, 0x7610, R139 ;  /* 0x00007610ff8b7816 */ /* 0x000fc4000000008b */
[----:B---3--:R-:W-:-:S04]  /*0060*/  ISETP.NE.U32.AND P0, PT, R2, RZ, PT ;  /* 0x000000ff0200720c */ /* 0x008fc80003f05070 */
[----:B------:R-:W-:Y:S02]  /*0070*/  ISETP.NE.AND.EX P0, PT, R3, RZ, PT, P0 ;  /* 0x000000ff0300720c */ /* 0x000fe40003f05300 */
[----:B--2---:R-:W-:-:S05]  /*0080*/  SHF.R.U32.HI R140, RZ, 0x5, R133 ;  /* 0x00000005ff8c7819 */ /* 0x004fca0000011685 */
[----:B------:R-:W1:Y:S02]  /*0090*/  SHFL.IDX PT, R0, R140, RZ, 0x1f ;  /* 0x00001fff8c007589 */ /* 0x000e6400000e0000 */
[----:B-1----:R-:W-:-:S04]  /*00a0*/  R2UR UR15, R0 ;  /* 0x00000000000f72ca */ /* 0x002fc800000e0000 */
[----:B------:R-:W-:Y:S05]  /*00b0*/  @P0 BRA `(.L_x_0) ;  /* 0x0000000000300947 */ /* 0x000fea0003800000 */
[----:B------:R-:W1:Y:S02]  /*00c0*/  LDCU.64 UR4, c[0x0][0x888] ;  /* 0x00011100ff0477ac */ /* 0x000e640008000a00 */
[----:B-1----:R-:W-:-:S04]  /*00d0*/  UISETP.NE.U32.AND UP0, UPT, UR4, URZ, UPT ;  /* 0x000000ff0400728c */ /* 0x002fc8000bf05070 */
[----:B------:R-:W-:-:S09]  /*00e0*/  UISETP.NE.AND.EX UP0, UPT, UR5, URZ, UPT, UP0 ;  /* 0x000000ff0500728c */ /* 0x000fd2000bf05300 */
[----:B------:R-:W-:Y:S05]  /*00f0*/  BRA.U !UP0, `(.L_x_1) ;  /* 0x0000000108147547 */ /* 0x000fea000b800000 */
[----:B------:R-:W1:Y:S01]  /*0100*/  LDC.64 R4, c[0x0][0x888] ;  /* 0x00022200ff047b82 */ /* 0x000e620000000a00 */
[----:B------:R-:W1:Y:S02]  /*0110*/  LDCU.64 UR4, c[0x0][0x358] ;  /* 0x00006b00ff0477ac */ /* 0x000e640008000a00 */
[----:B-1----:R1:W5:Y:S01]  /*0120*/  LDG.E R71, desc[UR4][R4.64] ;  /* 0x0000000404477981 */ /* 0x002362000c1e1900 */
[----:B------:R-:W-:Y:S01]  /*0130*/  HFMA2 R139, -RZ, RZ, 0, 5.9604644775390625e-08 ;  /* 0x00000001ff8b7431 */ /* 0x000fe200000001ff */
[----:B------:R-:W-:Y:S05]  /*0140*/  BRA `(.L_x_0) ;  /* 0x00000000000c7947 */ /* 0x000fea0003800000 */
.L_x_1:
[----:B------:R-:W1:Y:S01]  /*0150*/  LDCU UR4, c[0x0][0x880] ;  /* 0x00011000ff0477ac */ /* 0x000e620008000800 */
[----:B------:R-:W-:Y:S01]  /*0160*/  HFMA2 R139, -RZ, RZ, 0, 5.9604644775390625e-08 ;  /* 0x00000001ff8b7431 */ /* 0x000fe200000001ff */
[----:B-1----:R-:W-:-:S07]  /*0170*/  MOV R71, UR4 ;  /* 0x0000000400477c02 */ /* 0x002fce0008000f00 */
.L_x_0:
[----:B------:R-:W2:Y:S02]  /*0180*/  LDCU.64 UR4, c[0x0][0x8b0] ;  /* 0x00011600ff0477ac */ /* 0x000ea40008000a00 */
[----:B--2---:R-:W-:-:S04]  /*0190*/  UISETP.NE.U32.AND UP0, UPT, UR4, URZ, UPT ;  /* 0x000000ff0400728c */ /* 0x004fc8000bf05070 */
[----:B------:R-:W-:-:S09]  /*01a0*/  UISETP.NE.AND.EX UP0, UPT, UR5, URZ, UPT, UP0 ;  /* 0x000000ff0500728c */ /* 0x000fd2000bf05300 */
[----:B------:R-:W-:Y:S05]  /*01b0*/  BRA.U UP0, `(.L_x_2) ;  /* 0x0000000100287547 */ /* 0x000fea000b800000 */
[----:B------:R-:W2:Y:S02]  /*01c0*/  LDCU.64 UR4, c[0x0][0x8a8] ;  /* 0x00011500ff0477ac */ /* 0x000ea40008000a00 */
[----:B--2---:R-:W-:-:S04]  /*01d0*/  UISETP.NE.U32.AND UP0, UPT, UR4, URZ, UPT ;  /* 0x000000ff0400728c */ /* 0x004fc8000bf05070 */
[----:B------:R-:W-:-:S09]  /*01e0*/  UISETP.NE.AND.EX UP0, UPT, UR5, URZ, UPT, UP0 ;  /* 0x000000ff0500728c */ /* 0x000fd2000bf05300 */
[----:B------:R-:W-:Y:S05]  /*01f0*/  BRA.U !UP0, `(.L_x_3) ;  /* 0x0000000108107547 */ /* 0x000fea000b800000 */
[----:B-1----:R-:W1:Y:S01]  /*0200*/  LDC.64 R4, c[0x0][0x8a8] ;  /* 0x00022a00ff047b82 */ /* 0x002e620000000a00 */
[----:B------:R-:W1:Y:S02]  /*0210*/  LDCU.64 UR4, c[0x0][0x358] ;  /* 0x00006b00ff0477ac */ /* 0x000e640008000a00 */
[----:B-1----:R2:W5:Y:S01]  /*0220*/  LDG.E R70, desc[UR4][R4.64] ;  /* 0x0000000404467981 */ /* 0x002562000c1e1900 */
[----:B------:R-:W-:Y:S05]  /*0230*/  BRA `(.L_x_2) ;  /* 0x0000000000087947 */ /* 0x000fea0003800000 */
.L_x_3:
[----:B------:R-:W2:Y:S02]  /*0240*/  LDCU UR4, c[0x0][0x8a0] ;  /* 0x00011400ff0477ac */ /* 0x000ea40008000800 */
[----:B--2---:R-:W-:Y:S02]  /*0250*/  MOV R70, UR4 ;  /* 0x0000000400467c02 */ /* 0x004fe40008000f00 */
.L_x_2:
[----:B-12---:R-:W1:Y:S01]  /*0260*/  LDC.64 R4, c[0x0][0x888] ;  /* 0x00022200ff047b82 */ /* 0x006e620000000a00 */
[----:B------:R-:W-:Y:S01]  /*0270*/  IMAD.U32 R0, RZ, RZ, UR15 ;  /* 0x0000000fff007e24 */ /* 0x000fe2000f8e00ff */
[----:B------:R-:W-:Y:S01]  /*0280*/  ISETP.EQ.U32.AND P4, PT, R2, RZ, PT ;  /* 0x000000ff0200720c */ /* 0x000fe20003f82070 */
[----:B------:R-:W-:Y:S03]  /*0290*/  BSSY.RECONVERGENT B0, `(.L_x_4) ;  /* 0x0000012000007945 */ /* 0x000fe60003800200 */
[----:B------:R-:W-:Y:S02]  /*02a0*/  ISETP.NE.OR P1, PT, R0, 0x1, !P2 ;  /* 0x000000010000780c */ /* 0x000fe40005725670 */
[----:B-1----:R-:W-:-:S04]  /*02b0*/  ISETP.NE.U32.AND P0, PT, R4, RZ, PT ;  /* 0x000000ff0400720c */ /* 0x002fc80003f05070 */
[----:B------:R-:W-:-:S13]  /*02c0*/  ISETP.NE.AND.EX P0, PT, R5, RZ, PT, P0 ;  /* 0x000000ff0500720c */ /* 0x000fda0003f05300 */
[----:B------:R-:W-:Y:S01]  /*02d0*/  VOTEU.ANY UP3, P0 ;  /* 0x0000000000ff7886 */ /* 0x000fe20000060100 */
[----:B------:R-:W-:Y:S02]  /*02e0*/  PLOP3.LUT P3, PT, PT, PT, UP3, 0x80, 0x8 ;  /* 0x000000000008781c */ /* 0x000fe40003f6f038 */
[----:B------:R-:W-:Y:S02]  /*02f0*/  ISETP.NE.OR P0, PT, R0, 0x3, !P2 ;  /* 0x000000030000780c */ /* 0x000fe40005705670 */
[----:B------:R-:W-:-:S04]  /*0300*/  ISETP.EQ.OR.EX P5, PT, R3, RZ, !P3, P4 ;  /* 0x000000ff0300720c */ /* 0x000fc80005fa2740 */
[----:B------:R-:W-:Y:S01]  /*0310*/  P2R R141, PR, RZ, 0x20 ;  /* 0x00000020ff8d7803 */ /* 0x000fe20000000000 */
[----:B------:R-:W-:Y:S05]  /*0320*/  @P1 BRA `(.L_x_5) ;  /* 0x0000000000201947 */ /* 0x000fea0003800000 */
[----:B------:R-:W1:Y:S02]  /*0330*/  LDCU.64 UR4, c[0x0][0x348] ;  /* 0x00006900ff0477ac */ /* 0x000e640008000a00 */
[----:B-1----:R-:W-:Y:S02]  /*0340*/  UIADD3 UR6, UP1, UPT, UR4, 0x80, URZ ;  /* 0x0000008004067890 */ /* 0x002fe4000ff3e0ff */
[----:B------:R-:W-:Y:S02]  /*0350*/  UIADD3 UR4, UP0, UPT, UR4, 0x180, URZ ;  /* 0x0000018004047890 */ /* 0x000fe4000ff1e0ff */
[----:B------:R-:W-:Y:S02]  /*0360*/  UIADD3.X UR7, UPT, UPT, URZ, UR5, URZ, UP1, !UPT ;  /* 0x00000005ff077290 */ /* 0x000fe40008ffe4ff */
[----:B------:R-:W-:-:S07]  /*0370*/  UIADD3.X UR5, UPT, UPT, URZ, UR5, URZ, UP0, !UPT ;  /* 0x00000005ff057290 */ /* 0x000fce00087fe4ff */
[----:B------:R1:W-:Y:S02]  /*0380*/  UTMACCTL.PF [UR6] ;  /* 0x00000000060079b9 */ /* 0x0003e40008040000 */
[----:B------:R1:W-:Y:S02]  /*0390*/  UTMACCTL.PF [UR4] ;  /* 0x00000000040079b9 */ /* 0x0003e40008040000 */
[----:B-1----:R-:W-:Y:S01]  /*03a0*/  NOP ;  /* 0x0000000000007918 */ /* 0x002fe20000000000 */
.L_x_5:
[----:B------:R-:W-:Y:S05]  /*03b0*/  BSYNC.RECONVERGENT B0 ;  /* 0x0000000000007941 */ /* 0x000fea0003800200 */
.L_x_4:
[----:B------:R-:W-:Y:S04]  /*03c0*/  BSSY.RECONVERGENT B0, `(.L_x_6) ;  /* 0x000000a000007945 */ /* 0x000fe80003800200 */
        /* <DEDUP_REMOVED lines=9> */
.L_x_7:
[----:B------:R-:W-:Y:S05]  /*0460*/  BSYNC.RECONVERGENT B0 ;  /* 0x0000000000007941 */ /* 0x000fea0003800200 */
.L_x_6:
[----:B------:R-:W-:Y:S01]  /*0470*/  UPLOP3.LUT UP2, UPT, UPT, UPT, UPT, 0x80, 0x8 ;  /* 0x000000000008789c */ /* 0x000fe20003f4f070 */
[----:B------:R-:W-:Y:S10]  /*0480*/  @!P5 BRA `(.L_x_8) ;  /* 0x000000000024d947 */ /* 0x000ff40003800000 */
[----:B------:R-:W-:Y:S01]  /*0490*/  ISETP.NE.U32.AND P1, PT, R2, RZ, PT ;  /* 0x000000ff0200720c */ /* 0x000fe20003f25070 */
[----:B------:R-:W-:Y:S01]  /*04a0*/  USEL UR4, URZ, 0xffffffff, UP3 ;  /* 0xffffffffff047887 */ /* 0x000fe20009800000 */
[----:B-----5:R-:W-:Y:S02]  /*04b0*/  FSETP.NEU.AND P0, PT, R71, RZ, PT ;  /* 0x000000ff4700720b */ /* 0x020fe40003f0d000 */
[----:B------:R-:W-:-:S11]  /*04c0*/  ISETP.NE.AND.EX P1, PT, R3, RZ, PT, P1 ;  /* 0x000000ff0300720c */ /* 0x000fd60003f25310 */
[----:B------:R-:W-:Y:S02]  /*04d0*/  VOTEU.ANY UP0, P0 ;  /* 0x0000000000ff7886 */ /* 0x000fe40000000100 */
[----:B------:R-:W-:-:S05]  /*04e0*/  VOTEU.ANY UP1, P1 ;  /* 0x0000000000ff7886 */ /* 0x000fca0000820100 */
[----:B------:R-:W-:-:S04]  /*04f0*/  @!UP1 USEL UR4, URZ, 0xffffffff, UP0 ;  /* 0xffffffffff049887 */ /* 0x000fc80008000000 */
[----:B------:R-:W-:-:S04]  /*0500*/  ULOP3.LUT UR4, UR4, 0x1, URZ, 0xc0, !UPT ;  /* 0x0000000104047892 */ /* 0x000fc8000f8ec0ff */
[----:B------:R-:W-:-:S11]  /*0510*/  UISETP.NE.U32.AND UP2, UPT, UR4, 0x1, UPT ;  /* 0x000000010400788c */ /* 0x000fd6000bf45070 */
.L_x_8:
[----:B------:R-:W1:Y:S01]  /*0520*/  SHFL.IDX PT, R2, R140, RZ, 0x1f ;  /* 0x00001fff8c027589 */ /* 0x000e6200000e0000 */
[----:B------:R-:W-:-:S04]  /*0530*/  UISETP.NE.AND UP0, UPT, UR15, 0x2, UPT ;  /* 0x000000020f00788c */ /* 0x000fc8000bf05270 */
[----:B------:R-:W-:Y:S01]  /*0540*/  USEL UR49, URZ, 0x1, UP0 ;  /* 0x00000001ff317887 */ /* 0x000fe20008000000 */
[----:B-1----:R-:W-:-:S13]  /*0550*/  ISETP.NE.AND P0, PT, R2, RZ, PT ;  /* 0x000000ff0200720c */ /* 0x002fda0003f05270 */
[----:B------:R-:W-:Y:S05]  /*0560*/  @P0 BRA `(.L_x_9) ;  /* 0x0000000000bc0947 */ /* 0x000fea0003800000 */
[----:B------:R-:W-:Y:S01]  /*0570*/  ELECT P0, URZ, PT ;  /* 0x0000000000ff782f */ /* 0x000fe20003800000 */
[----:B------:R-:W-:-:S12]  /*0580*/  BSSY.RECONVERGENT B0, `(.L_x_9) ;  /* 0x000002d000007945 */ /* 0x000fd80003800200 */
[----:B------:R-:W-:Y:S05]  /*0590*/  @!P0 BRA `(.L_x_10) ;  /* 0x0000000000ac8947 */ /* 0x000fea0003800000 */
[----:B------:R-:W1:Y:S01]  /*05a0*/  S2UR UR4, SR_CgaCtaId ;  /* 0x00000000000479c3 */ /* 0x000e620000008800 */
[----:B------:R-:W-:Y:S01]  /*05b0*/  UMOV UR5, 0x400 ;  /* 0x0000040000057882 */ /* 0x000fe20000000000 */
[----:B------:R-:W-:Y:S02]  /*05c0*/  UMOV UR6, 0x1 ;  /* 0x0000000100067882 */ /* 0x000fe40000000000 */
[----:B------:R-:W-:-:S04]  /*05d0*/  UIADD3 UR6, UPT, UPT, -UR6, 0x100000, URZ ;  /* 0x0010000006067890 */ /* 0x000fc8000fffe1ff */
[----:B------:R-:W-:Y:S02]  /*05e0*/  USHF.L.U32 UR7, UR6, 0xb, URZ ;  /* 0x0000000b06077899 */ /* 0x000fe400080006ff */
[----:B------:R-:W-:Y:S02]  /*05f0*/  USHF.L.U32 UR6, UR6, 0x1, URZ ;  /* 0x0000000106067899 */ /* 0x000fe400080006ff */
[----:B-1----:R-:W-:Y:S01]  /*0600*/  ULEA UR4, UR4, UR5, 0x18 ;  /* 0x0000000504047291 */ /* 0x002fe2000f8ec0ff */
[----:B------:R-:W1:Y:S11]  /*0610*/  FENCE.VIEW.ASYNC.S ;  /* 0x00000000000073c6 */ /* 0x000e760000000000 */
[----:B-1----:R1:W2:Y:S01]  /*0620*/  SYNCS.EXCH.64 URZ, [UR4], UR6 ;  /* 0x0000000604ff75b2 */ /* 0x0022a20008000100 */
[----:B------:R1:W3:Y:S01]  /*0630*/  SYNCS.EXCH.64 URZ, [UR4+0x88], UR6 ;  /* 0x0000880604ff75b2 */ /* 0x0002e20008000100 */
[----:B------:R1:W4:Y:S01]  /*0640*/  SYNCS.EXCH.64 URZ, [UR4+0x8], UR6 ;  /* 0x0000080604ff75b2 */ /* 0x0003220008000100 */
[----:B------:R1:W1:Y:S01]  /*0650*/  SYNCS.EXCH.64 URZ, [UR4+0x90], UR6 ;  /* 0x0000900604ff75b2 */ /* 0x0002620008000100 */
        /* <DEDUP_REMOVED lines=30> */
[----:B--234-:R-:W-:Y:S01]  /*0840*/  NOP ;  /* 0x0000000000007918 */ /* 0x01cfe20000000000 */
.L_x_10:
[----:B-1----:R-:W-:Y:S05]  /*0850*/  BSYNC.RECONVERGENT B0 ;  /* 0x0000000000007941 */ /* 0x002fea0003800200 */
.L_x_9:
[----:B------:R-:W1:Y:S01]  /*0860*/  SHFL.IDX PT, R2, R140, RZ, 0x1f ;  /* 0x00001fff8c027589 */ /* 0x000e6200000e0000 */
[----:B------:R-:W-:Y:S01]  /*0870*/  NOP ;  /* 0x0000000000007918 */ /* 0x000fe20000000000 */
[----:B-1----:R-:W-:-:S13]  /*0880*/  ISETP.NE.AND P0, PT, R2, 0x1, PT ;  /* 0x000000010200780c */ /* 0x002fda0003f05270 */
[----:B------:R-:W-:Y:S05]  /*0890*/  @P0 BRA `(.L_x_11) ;  /* 0x0000000000400947 */ /* 0x000fea0003800000 */
[----:B------:R-:W1:Y:S01]  /*08a0*/  S2UR UR4, SR_CgaCtaId ;  /* 0x00000000000479c3 */ /* 0x000e620000008800 */
[----:B------:R-:W-:Y:S01]  /*08b0*/  UMOV UR5, 0x400 ;  /* 0x0000040000057882 */ /* 0x000fe20000000000 */
[----:B------:R-:W-:Y:S01]  /*08c0*/  UMOV UR8, 0x20 ;  /* 0x0000002000087882 */ /* 0x000fe20000000000 */
[----:B------:R-:W-:Y:S01]  /*08d0*/  UMOV UR6, 0x80 ;  /* 0x0000008000067882 */ /* 0x000fe20000000000 */
[----:B------:R-:W-:-:S04]  /*08e0*/  UIADD3 UR8, UPT, UPT, -UR8, 0x100000, URZ ;  /* 0x0010000008087890 */ /* 0x000fc8000fffe1ff */
[----:B------:R-:W-:Y:S02]  /*08f0*/  USHF.L.U32 UR9, UR8, 0xb, URZ ;  /* 0x0000000b08097899 */ /* 0x000fe400080006ff */
[----:B------:R-:W-:Y:S02]  /*0900*/  USHF.L.U32 UR8, UR8, 0x1, URZ ;  /* 0x0000000108087899 */ /* 0x000fe400080006ff */
[----:B------:R-:W-:-:S04]  /*0910*/  UIADD3 UR6, UPT, UPT, -UR6, 0x100000, URZ ;  /* 0x0010000006067890 */ /* 0x000fc8000fffe1ff */
[----:B------:R-:W-:Y:S02]  /*0920*/  USHF.L.U32 UR7, UR6, 0xb, URZ ;  /* 0x0000000b06077899 */ /* 0x000fe400080006ff */
[----:B------:R-:W-:Y:S01]  /*0930*/  USHF.L.U32 UR6, UR6, 0x1, URZ ;  /* 0x0000000106067899 */ /* 0x000fe200080006ff */
[----:B------:R-:W-:Y:S01]  /*0940*/  ELECT P0, URZ, PT ;  /* 0x0000000000ff782f */ /* 0x000fe20003800000 */
[----:B-1----:R-:W-:Y:S01]  /*0950*/  ULEA UR4, UR4, UR5, 0x18 ;  /* 0x0000000504047291 */ /* 0x002fe2000f8ec0ff */
[----:B------:R-:W1:Y:S11]  /*0960*/  FENCE.VIEW.ASYNC.S ;  /* 0x00000000000073c6 */ /* 0x000e760000000000 */
[----:B-1----:R1:W2:Y:S01]  /*0970*/  SYNCS.EXCH.64 URZ, [UR4+0x110], UR8 ;  /* 0x0001100804ff75b2 */ /* 0x0022a20008000100 */
[----:B------:R1:W3:Y:S01]  /*0980*/  SYNCS.EXCH.64 URZ, [UR4+0x118], UR6 ;  /* 0x0001180604ff75b2 */ /* 0x0002e20008000100 */
[----:B------:R-:W-:Y:S01]  /*0990*/  NOP ;  /* 0x0000000000007918 */ /* 0x000fe20000000000 */
.L_x_11:
[----:B------:R-:W4:Y:S01]  /*09a0*/  SHFL.IDX PT, R2, R140, RZ, 0x1f ;  /* 0x00001fff8c027589 */ /* 0x000f2200000e0000 */
[----:B------:R-:W-:Y:S01]  /*09b0*/  NOP ;  /* 0x0000000000007918 */ /* 0x000fe20000000000 */
[----:B----4-:R-:W-:-:S13]  /*09c0*/  ISETP.NE.AND P0, PT, R2, 0x3, PT ;  /* 0x000000030200780c */ /* 0x010fda0003f05270 */
[----:B------:R-:W-:Y:S05]  /*09d0*/  @P0 BRA `(.L_x_12) ;  /* 0x0000000000300947 */ /* 0x000fea0003800000 */
[----:B-1----:R-:W1:Y:S01]  /*09e0*/  S2UR UR4, SR_CgaCtaId ;  /* 0x00000000000479c3 */ /* 0x002e620000008800 */
[----:B------:R-:W-:Y:S01]  /*09f0*/  UMOV UR6, 0x400 ;  /* 0x0000040000067882 */ /* 0x000fe20000000000 */
[----:B------:R-:W-:Y:S01]  /*0a00*/  UMOV UR5, 0x20 ;  /* 0x0000002000057882 */ /* 0x000fe20000000000 */
[----:B------:R-:W-:Y:S01]  /*0a10*/  ELECT P0, URZ, PT ;  /* 0x0000000000ff782f */ /* 0x000fe20003800000 */
[----:B-1----:R-:W-:Y:S02]  /*0a20*/  ULEA UR6, UR4, UR6, 0x18 ;  /* 0x0000000604067291 */ /* 0x002fe4000f8ec0ff */
[----:B------:R-:W-:-:S04]  /*0a30*/  UIADD3 UR4, UPT, UPT, -UR5, 0x100000, URZ ;  /* 0x0010000005047890 */ /* 0x000fc8000fffe1ff */
[----:B------:R-:W-:Y:S02]  /*0a40*/  USHF.L.U32 UR5, UR4, 0xb, URZ ;  /* 0x0000000b04057899 */ /* 0x000fe400080006ff */
[----:B------:R-:W-:Y:S01]  /*0a50*/  USHF.L.U32 UR4, UR4, 0x1, URZ ;  /* 0x0000000104047899 */ /* 0x000fe200080006ff */
[----:B------:R-:W1:Y:S11]  /*0a60*/  FENCE.VIEW.ASYNC.S ;  /* 0x00000000000073c6 */ /* 0x000e760000000000 */
[----:B-1----:R4:W1:Y:S01]  /*0a70*/  SYNCS.EXCH.64 URZ, [UR6+0x120], UR4 ;  /* 0x0001200406ff75b2 */ /* 0x0028620008000100 */
[----:B------:R4:W1:Y:S02]  /*0a80*/  SYNCS.EXCH.64 URZ, [UR6+0x128], UR4 ;  /* 0x0001280406ff75b2 */ /* 0x0008640008000100 */
[----:B----4-:R-:W-:Y:S01]  /*0a90*/  NOP ;  /* 0x0000000000007918 */ /* 0x010fe20000000000 */
.L_x_12:
[----:B------:R-:W4:Y:S01]  /*0aa0*/  SHFL.IDX PT, R2, R140, RZ, 0x1f ;  /* 0x00001fff8c027589 */ /* 0x000f2200000e0000 */
[----:B------:R-:W-:Y:S01]  /*0ab0*/  NOP ;  /* 0x0000000000007918 */ /* 0x000fe20000000000 */
[----:B----4-:R-:W-:-:S13]  /*0ac0*/  ISETP.NE.AND P0, PT, R2, 0x4, PT ;  /* 0x000000040200780c */ /* 0x010fda0003f05270 */
[----:B------:R-:W-:Y:S05]  /*0ad0*/  @P0 BRA `(.L_x_13) ;  /* 0x0000000000440947 */ /* 0x000fea0003800000 */
[----:B-1----:R-:W1:Y:S01]  /*0ae0*/  S2UR UR6, SR_CgaCtaId ;  /* 0x00000000000679c3 */ /* 0x002e620000008800 */
[----:B------:R-:W-:Y:S01]  /*0af0*/  UMOV UR4, 0x100 ;  /* 0x0000010000047882 */ /* 0x000fe20000000000 */
[----:B------:R-:W-:Y:S01]  /*0b00*/  UMOV UR5, 0x400 ;  /* 0x0000040000057882 */ /* 0x000fe20000000000 */
[----:B------:R-:W-:Y:S01]  /*0b10*/  USEL UR4, UR4, 0xe0, UP2 ;  /* 0x000000e004047887 */ /* 0x000fe20009000000 */
[----:B------:R-:W-:Y:S01]  /*0b20*/  UMOV UR8, 0x1 ;  /* 0x0000000100087882 */ /* 0x000fe20000000000 */
[----:B------:R-:W-:Y:S01]  /*0b30*/  ELECT P0, URZ, PT ;  /* 0x0000000000ff782f */ /* 0x000fe20003800000 */
[----:B------:R-:W-:-:S04]  /*0b40*/  UIADD3 UR8, UPT, UPT, -UR8, 0x100000, URZ ;  /* 0x0010000008087890 */ /* 0x000fc8000fffe1ff */
[----:B------:R-:W-:Y:S02]  /*0b50*/  USHF.L.U32 UR9, UR8, 0xb, URZ ;  /* 0x0000000b08097899 */ /* 0x000fe400080006ff */
[----:B------:R-:W-:Y:S02]  /*0b60*/  USHF.L.U32 UR8, UR8, 0x1, URZ ;  /* 0x0000000108087899 */ /* 0x000fe400080006ff */
[----:B-1----:R-:W-:Y:S02]  /*0b70*/  ULEA UR6, UR6, UR5, 0x18 ;  /* 0x0000000506067291 */ /* 0x002fe4000f8ec0ff */
[----:B------:R-:W-:-:S04]  /*0b80*/  UIADD3 UR4, UPT, UPT, -UR4, 0x100000, URZ ;  /* 0x0010000004047890 */ /* 0x000fc8000fffe1ff */
[----:B------:R-:W-:Y:S02]  /*0b90*/  USHF.L.U32 UR5, UR4, 0xb, URZ ;  /* 0x0000000b04057899 */ /* 0x000fe400080006ff */
[----:B------:R-:W-:Y:S01]  /*0ba0*/  USHF.L.U32 UR4, UR4, 0x1, URZ ;  /* 0x0000000104047899 */ /* 0x000fe200080006ff */
[----:B------:R-:W1:Y:S03]  /*0bb0*/  FENCE.VIEW.ASYNC.S ;  /* 0x00000000000073c6 */ /* 0x000e660000000000 */
[----:B-1----:R4:W1:Y:S08]  /*0bc0*/  SYNCS.EXCH.64 URZ, [UR6+0x130], UR8 ;  /* 0x0001300806ff75b2 */ /* 0x0028700008000100 */
[----:B------:R4:W1:Y:S02]  /*0bd0*/  SYNCS.EXCH.64 URZ, [UR6+0x138], UR4 ;  /* 0x0001380406ff75b2 */ /* 0x0008640008000100 */
[----:B----4-:R-:W-:Y:S01]  /*0be0*/  NOP ;  /* 0x0000000000007918 */ /* 0x010fe20000000000 */
.L_x_13:
[----:B------:R-:W4:Y:S01]  /*0bf0*/  SHFL.IDX PT, R2, R140, RZ, 0x1f ;  /* 0x00001fff8c027589 */ /* 0x000f2200000e0000 */
[----:B------:R-:W1:Y:S01]  /*0c00*/  S2UR UR47, SR_CTAID.X ;  /* 0x00000000002f79c3 */ /* 0x000e620000002500 */
[----:B------:R-:W-:-:S07]  /*0c10*/  NOP ;  /* 0x0000000000007918 */ /* 0x000fce0000000000 */
[----:B------:R-:W1:Y:S01]  /*0c20*/  S2UR UR26, SR_CTAID.Y ;  /* 0x00000000001a79c3 */ /* 0x000e620000002600 */
[----:B----4-:R-:W-:-:S13]  /*0c30*/  ISETP.NE.AND P0, PT, R2, 0x5, PT ;  /* 0x000000050200780c */ /* 0x010fda0003f05270 */
[----:B-1----:R-:W-:Y:S05]  /*0c40*/  @P0 BRA `(.L_x_14) ;  /* 0x0000000000480947 */ /* 0x002fea0003800000 */
        /* <DEDUP_REMOVED lines=13> */
[----:B-1----:R1:W4:Y:S01]  /*0d20*/  SYNCS.EXCH.64 URZ, [UR4+0x140], UR8 ;  /* 0x0001400804ff75b2 */ /* 0x0023220008000100 */
[----:B------:R1:W1:Y:S01]  /*0d30*/  SYNCS.EXCH.64 URZ, [UR4+0x150], UR6 ;  /* 0x0001500604ff75b2 */ /* 0x0002620008000100 */
[----:B------:R1:W1:Y:S01]  /*0d40*/  SYNCS.EXCH.64 URZ, [UR4+0x148], UR8 ;  /* 0x0001480804ff75b2 */ /* 0x0002620008000100 */
[----:B------:R1:W1:Y:S01]  /*0d50*/  SYNCS.EXCH.64 URZ, [UR4+0x158], UR6 ;  /* 0x0001580604ff75b2 */ /* 0x0002620008000100 */
[----:B------:R-:W-:Y:S01]  /*0d60*/  NOP ;  /* 0x0000000000007918 */ /* 0x000fe20000000000 */
.L_x_14:
[----:B------:R-:W-:-:S05]  /*0d70*/  CS2R.32 R132, SR_CgaSize ;  /* 0x0000000000847805 */ /* 0x000fca0000008a00 */
[----:B------:R-:W-:-:S05]  /*0d80*/  IMAD R132, R132, -0xa0, RZ ;  /* 0xffffff6084847824 */ /* 0x000fca00078e02ff */
[----:B------:R-:W-:-:S14]  /*0d90*/  R2UR UR5, R132 ;  /* 0x00000000840572ca */ /* 0x000fdc00000e0000 */
[----:B------:R-:W2:Y:S01]  /*0da0*/  LDCU UR5, c[0x0][UR5+0x2b0] ;  /* 0x00005600050577ac */ /* 0x000ea20008000800 */
[----:B------:R-:W-:Y:S02]  /*0db0*/  I2FP.F32.U32 R132, UR47 ;  /* 0x0000002f00847c45 */ /* 0x000fe40008201000 */
[----:B------:R-:W-:-:S05]  /*0dc0*/  CS2R.32 R3, SR_CgaSize ;  /* 0x0000000000037805 */ /* 0x000fca0000008a00 */
[----:B------:R-:W-:-:S06]  /*0dd0*/  IMAD R3, R3, -0xa0, RZ ;  /* 0xffffff6003037824 */ /* 0x000fcc00078e02ff */
[----:B------:R-:W3:Y:S01]  /*0de0*/  LDC R3, c[0x0][R3+0x2a0] ;  /* 0x0000a80003037b82 */ /* 0x000ee20000000800 */
[----:B------:R-:W-:Y:S02]  /*0df0*/  I2FP.F32.U32 R131, UR26 ;  /* 0x0000001a00837c45 */ /* 0x000fe40008201000 */
[----:B------:R-:W-:-:S05]  /*0e00*/  CS2R.32 R16, SR_CgaSize ;  /* 0x0000000000107805 */ /* 0x000fca0000008a00 */
[----:B------:R-:W-:-:S05]  /*0e10*/  IMAD R16, R16, -0xa0, RZ ;  /* 0xffffff6010107824 */ /* 0x000fca00078e02ff */
[----:B-1----:R-:W-:-:S14]  /*0e20*/  R2UR UR4, R16 ;  /* 0x00000000100472ca */ /* 0x002fdc00000e0000 */
[----:B------:R-:W1:Y:S01]  /*0e30*/  LDCU UR4, c[0x0][UR4+0x2b4] ;  /* 0x00005680040477ac */ /* 0x000e620008000800 */
[----:B------:R-:W-:Y:S01]  /*0e40*/  NOP ;  /* 0x0000000000007918 */ /* 0x000fe20000000000 */
[----:B------:R-:W3:Y:S01]  /*0e50*/  S2R R16, SR_CTAID.Z ;  /* 0x0000000000107919 */ /* 0x000ee20000002700 */
[----:B------:R-:W4:Y:S01]  /*0e60*/  LDCU UR18, c[0x0][0xb24] ;  /* 0x00016480ff1277ac */ /* 0x000f220008000800 */
[----:B------:R-:W-:-:S05]  /*0e70*/  CS2R.32 R2, SR_CgaSize ;  /* 0x0000000000027805 */ /* 0x000fca0000008a00 */
[----:B------:R-:W-:-:S06]  /*0e80*/  IMAD R2, R2, -0xa0, RZ ;  /* 0xffffff6002027824 */ /* 0x000fcc00078e02ff */
[----:B------:R-:W3:Y:S01]  /*0e90*/  LDC R2, c[0x0][R2+0x2a4] ;  /* 0x0000a90002027b82 */ /* 0x000ee20000000800 */
[----:B--2---:R-:W-:Y:S01]  /*0ea0*/  FMUL R132, R132, UR5 ;  /* 0x0000000584847c20 */ /* 0x004fe20008400000 */
[----:B-1----:R-:W-:-:S05]  /*0eb0*/  FMUL R131, R131, UR4 ;  /* 0x0000000483837c20 */ /* 0x002fca0008400000 */
[----:B------:R-:W1:Y:S01]  /*0ec0*/  F2I.U32.TRUNC.NTZ R132, R132 ;  /* 0x0000008400847305 */ /* 0x000e62000020f000 */
[----:B----4-:R-:W-:-:S07]  /*0ed0*/  UISETP.GE.AND UP0, UPT, UR18, 0x1, UPT ;  /* 0x000000011200788c */ /* 0x010fce000bf06270 */
[----:B------:R-:W2:Y:S01]  /*0ee0*/  F2I.U32.TRUNC.NTZ R131, R131 ;  /* 0x0000008300837305 */ /* 0x000ea2000020f000 */
[----:B-1----:R-:W-:-:S05]  /*0ef0*/  IADD3 R132, PT, PT, -R132, RZ, RZ ;  /* 0x000000ff84847210 */ /* 0x002fca0007ffe1ff */
[----:B---3--:R-:W-:Y:S01]  /*0f00*/  IMAD R132, R3, R132, UR47 ;  /* 0x0000002f03847e24 */ /* 0x008fe2000f8e0284 */
[----:B--2---:R-:W-:-:S05]  /*0f10*/  IADD3 R131, PT, PT, -R131, RZ, RZ ;  /* 0x000000ff83837210 */ /* 0x004fca0007ffe1ff */
[----:B------:R-:W-:Y:S01]  /*0f20*/  IMAD R131, R2, R131, UR26 ;  /* 0x0000001a02837e24 */ /* 0x000fe2000f8e0283 */
[----:B------:R-:W-:Y:S06]  /*0f30*/  BAR.SYNC.DEFER_BLOCKING 0x0 ;  /* 0x0000000000007b1d */ /* 0x000fec0000010000 */
[----:B------:R-:W-:Y:S05]  /*0f40*/  BRA.U !UP0, `(.L_x_15) ;  /* 0x0000000108d07547 */ /* 0x000fea000b800000 */
[----:B------:R-:W1:Y:S01]  /*0f50*/  LDCU.128 UR20, c[0x0][0xb10] ;  /* 0x00016200ff1477ac */ /* 0x000e620008000c00 */
[----:B------:R-:W2:Y:S01]  /*0f60*/  LDCU UR14, c[0x0][0x370] ;  /* 0x00006e00ff0e77ac */ /* 0x000ea20008000800 */
[----:B------:R-:W3:Y:S01]  /*0f70*/  LDCU UR8, c[0x0][0x374] ;  /* 0x00006e80ff0877ac */ /* 0x000ee20008000800 */
[----:B------:R-:W4:Y:S01]  /*0f80*/  LDCU UR19, c[0x0][0xb0c] ;  /* 0x00016180ff1377ac */ /* 0x000f220008000800 */
[----:B------:R-:W4:Y:S01]  /*0f90*/  LDCU UR9, c[0x0][0xb20] ;  /* 0x00016400ff0977ac */ /* 0x000f220008000800 */
[----:B------:R-:W4:Y:S01]  /*0fa0*/  LDCU.64 UR16, c[0x0][0xb28] ;  /* 0x00016500ff1077ac */ /* 0x000f220008000a00 */
[----:B-1----:R-:W-:Y:S02]  /*0fb0*/  UISETP.NE.AND UP0, UPT, UR22, 0x1, UPT ;  /* 0x000000011600788c */ /* 0x002fe4000bf05270 */
[----:B---3--:R-:W-:Y:S02]  /*0fc0*/  UIMAD.WIDE.U32 UR4, UR8, UR23, URZ ;  /* 0x00000017080472a5 */ /* 0x008fe4000f8e00ff */
[----:B--2---:R-:W-:-:S02]  /*0fd0*/  UIMAD.WIDE.U32 UR6, UR14, UR20, URZ ;  /* 0x000000140e0672a5 */ /* 0x004fc4000f8e00ff */
[----:B----4-:R-:W-:Y:S02]  /*0fe0*/  UISETP.NE.AND UP1, UPT, UR19, 0x1, UPT ;  /* 0x000000011300788c */ /* 0x010fe4000bf25270 */
[----:B------:R-:W-:Y:S01]  /*0ff0*/  UIMAD.WIDE.U32 UR10, UR26, UR23, URZ ;  /* 0x000000171a0a72a5 */ /* 0x000fe2000f8e00ff */
[----:B------:R-:W-:Y:S01]  /*1000*/  UMOV UR4, UR5 ;  /* 0x0000000500047c82 */ /* 0x000fe20008000000 */
[----:B------:R-:W-:Y:S02]  /*1010*/  UISETP.NE.AND UP4, UPT, UR18, 0x1, UPT ;  /* 0x000000011200788c */ /* 0x000fe4000bf85270 */
[----:B------:R-:W-:-:S03]  /*1020*/  @UP0 USHF.R.U32.HI UR8, URZ, UR9, UR4 ;  /* 0x00000009ff080299 */ /* 0x000fc60008011604 */
[----:B------:R-:W-:Y:S01]  /*1030*/  UMOV UR6, UR11 ;  /* 0x0000000b00067c82 */ /* 0x000fe20008000000 */
[----:B------:R-:W-:Y:S01]  /*1040*/  UMOV UR4, UR7 ;  /* 0x0000000700047c82 */ /* 0x000fe20008000000 */
[----:B------:R-:W-:Y:S02]  /*1050*/  UIMAD.WIDE.U32 UR12, UR47, UR20, URZ ;  /* 0x000000142f0c72a5 */ /* 0x000fe4000f8e00ff */
[----:B------:R-:W-:Y:S02]  /*1060*/  @UP1 USHF.R.U32.HI UR14, URZ, UR21, UR4 ;  /* 0x00000015ff0e1299 */ /* 0x000fe40008011604 */
[----:B------:R-:W-:Y:S02]  /*1070*/  UIMAD.WIDE.U32 UR4, UR8, UR16, URZ ;  /* 0x00000010080472a5 */ /* 0x000fe4000f8e00ff */
[----:B------:R-:W-:Y:S02]  /*1080*/  USHF.R.U32.HI UR10, URZ, UR9, UR6 ;  /* 0x00000009ff0a7299 */ /* 0x000fe40008011606 */
[----:B------:R-:W-:Y:S01]  /*1090*/  UIMAD.WIDE.U32 UR6, UR14, UR16, URZ ;  /* 0x000000100e0672a5 */ /* 0x000fe2000f8e00ff */
[----:B------:R-:W-:-:S02]  /*10a0*/  UMOV UR9, UR13 ;  /* 0x0000000d00097c82 */ /* 0x000fc40008000000 */
[----:B------:R-:W-:Y:S01]  /*10b0*/  UMOV UR4, UR5 ;  /* 0x0000000500047c82 */ /* 0x000fe20008000000 */
[----:B------:R-:W-:Y:S02]  /*10c0*/  USHF.R.U32.HI UR9, URZ, UR21, UR9 ;  /* 0x00000015ff097299 */ /* 0x000fe40008011609 */
[----:B------:R-:W-:Y:S01]  /*10d0*/  @UP4 USHF.R.U32.HI UR8, URZ, UR17, UR4 ;  /* 0x00000011ff084299 */ /* 0x000fe20008011604 */
[----:B------:R-:W-:Y:S01]  /*10e0*/  UMOV UR5, UR7 ;  /* 0x0000000700057c82 */ /* 0x000fe20008000000 */
[----:B------:R-:W-:Y:S02]  /*10f0*/  USEL UR4, UR26, UR10, !UP0 ;  /* 0x0000000a1a047287 */ /* 0x000fe4000c000000 */
[----:B------:R-:W-:Y:S02]  /*1100*/  @UP4 USHF.R.U32.HI UR14, URZ, UR17, UR5 ;  /* 0x00000011ff0e4299 */ /* 0x000fe40008011605 */
[----:B------:R-:W-:Y:S02]  /*1110*/  UIMAD UR8, UR8, UR18, URZ ;  /* 0x00000012080872a4 */ /* 0x000fe4000f8e02ff */
[----:B------:R-:W-:-:S02]  /*1120*/  USEL UR5, UR47, UR9, !UP1 ;  /* 0x000000092f057287 */ /* 0x000fc4000c800000 */
[----:B------:R-:W-:Y:S02]  /*1130*/  UIMAD UR9, UR14, UR18, URZ ;  /* 0x000000120e0972a4 */ /* 0x000fe4000f8e02ff */
[----:B------:R-:W-:Y:S02]  /*1140*/  UISETP.GE.AND UP0, UPT, UR4, UR8, UPT ;  /* 0x000000080400728c */ /* 0x000fe4000bf06270 */
[----:B------:R-:W-:Y:S02]  /*1150*/  UIMAD.WIDE.U32 UR6, UR4, UR16, URZ ;  /* 0x00000010040672a5 */ /* 0x000fe4000f8e00ff */
[----:B------:R-:W-:Y:S02]  /*1160*/  UISETP.GE.OR UP0, UPT, UR5, UR9, UP0 ;  /* 0x000000090500728c */ /* 0x000fe40008706670 */
[----:B------:R-:W-:Y:S02]  /*1170*/  UIMAD.WIDE.U32 UR8, UR5, UR16, URZ ;  /* 0x00000010050872a5 */ /* 0x000fe4000f8e00ff */
[----:B------:R-:W-:-:S02]  /*1180*/  USHF.R.U32.HI UR7, URZ, UR17, UR7 ;  /* 0x00000011ff077299 */ /* 0x000fc40008011607 */
[----:B------:R-:W-:Y:S02]  /*1190*/  UIADD3 UR10, UPT, UPT, -UR4, URZ, URZ ;  /* 0x000000ff040a7290 */ /* 0x000fe4000fffe1ff */
[----:B------:R-:W-:Y:S02]  /*11a0*/  USEL UR7, UR4, UR7, !UP4 ;  /* 0x0000000704077287 */ /* 0x000fe4000e000000 */
[----:B------:R-:W-:Y:S01]  /*11b0*/  UIMAD UR10, UR22, UR10, UR26 ;  /* 0x0000000a160a72a4 */ /* 0x000fe2000f8e021a */
[----:B------:R-:W-:Y:S01]  /*11c0*/  @!UP0 UMOV UR6, UR9 ;  /* 0x0000000900068c82 */ /* 0x000fe20008000000 */
[----:B------:R-:W-:Y:S02]  /*11d0*/  UIADD3 UR8, UPT, UPT, -UR7, URZ, URZ ;  /* 0x000000ff07087290 */ /* 0x000fe4000fffe1ff */
[----:B------:R-:W-:Y:S02]  /*11e0*/  @!UP0 USHF.R.U32.HI UR6, URZ, UR17, UR6 ;  /* 0x00000011ff068299 */ /* 0x000fe40008011606 */
[----:B------:R-:W-:-:S02]  /*11f0*/  UIMAD UR8, UR18, UR8, UR4 ;  /* 0x00000008120872a4 */ /* 0x000fc4000f8e0204 */
[----:B------:R-:W-:Y:S02]  /*1200*/  @!UP0 USEL UR6, UR5, UR6, !UP4 ;  /* 0x0000000605068287 */ /* 0x000fe4000e000000 */
[----:B------:R-:W-:Y:S02]  /*1210*/  UIADD3 UR9, UPT, UPT, -UR5, URZ, URZ ;  /* 0x000000ff05097290 */ /* 0x000fe4000fffe1ff */
[----:B------:R-:W-:Y:S02]  /*1220*/  @!UP0 UIMAD UR8, UR8, UR14, UR6 ;  /* 0x0000000e080882a4 */ /* 0x000fe4000f8e0206 */
[----:B------:R-:W-:Y:S02]  /*1230*/  @!UP0 UIADD3 UR7, UPT, UPT, UR7, -UR6, URZ ;  /* 0x8000000607078290 */ /* 0x000fe4000fffe0ff */
[----:B------:R-:W-:Y:S02]  /*1240*/  UIMAD UR6, UR19, UR9, UR47 ;  /* 0x00000009130672a4 */ /* 0x000fe4000f8e022f */
[----:B------:R-:W-:-:S03]  /*1250*/  @!UP0 UIMAD UR4, UR7, UR18, UR5 ;  /* 0x00000012070482a4 */ /* 0x000fc6000f8e0205 */
[----:B------:R-:W-:Y:S01]  /*1260*/  @!UP0 UMOV UR5, UR8 ;  /* 0x0000000800058c82 */ /* 0x000fe20008000000 */
[----:B------:R-:W-:Y:S02]  /*1270*/  UIMAD UR26, UR4, UR22, UR10 ;  /* 0x00000016041a72a4 */ /* 0x000fe4000f8e020a */
[----:B------:R-:W-:-:S12]  /*1280*/  UIMAD UR47, UR5, UR19, UR6 ;  /* 0x00000013052f72a4 */ /* 0x000fd8000f8e0206 */
.L_x_15:
[----:B------:R-:W1:Y:S02]  /*1290*/  LDCU UR4, c[0x0][0xb30] ;  /* 0x00016600ff0477ac */ /* 0x000e640008000800 */
[----:B-1----:R-:W-:-:S09]  /*12a0*/  UISETP.NE.AND UP0, UPT, UR4, 0x1, UPT ;  /* 0x000000010400788c */ /* 0x002fd2000bf05270 */
[----:B------:R-:W-:Y:S05]  /*12b0*/  BRA.U UP0, `(.L_x_16) ;  /* 0x0000000100447547 */ /* 0x000fea000b800000 */
[----:B------:R-:W1:Y:S01]  /*12c0*/  LDCU.128 UR8, c[0x0][0xb10] ;  /* 0x00016200ff0877ac */ /* 0x000e620008000c00 */
[----:B------:R-:W2:Y:S01]  /*12d0*/  LDCU UR12, c[0x0][0xb0c] ;  /* 0x00016180ff0c77ac */ /* 0x000ea20008000800 */
[----:B------:R-:W3:Y:S01]  /*12e0*/  LDCU UR13, c[0x0][0xb20] ;  /* 0x00016400ff0d77ac */ /* 0x000ee20008000800 */
[----:B-1----:R-:W-:Y:S02]  /*12f0*/  UIMAD.WIDE.U32 UR6, UR47, UR8, URZ ;  /* 0x000000082f0672a5 */ /* 0x002fe4000f8e00ff */
[----:B------:R-:W-:Y:S02]  /*1300*/  UIMAD.WIDE.U32 UR4, UR26, UR11, URZ ;  /* 0x0000000b1a0472a5 */ /* 0x000fe4000f8e00ff */
[----:B--2---:R-:W-:Y:S02]  /*1310*/  UISETP.NE.AND UP1, UPT, UR12, 0x1, UPT ;  /* 0x000000010c00788c */ /* 0x004fe4000bf25270 */
[----:B------:R-:W-:Y:S01]  /*1320*/  UISETP.NE.AND UP0, UPT, UR10, 0x1, UPT ;  /* 0x000000010a00788c */ /* 0x000fe2000bf05270 */
[----:B------:R-:W-:-:S02]  /*1330*/  UMOV UR6, UR7 ;  /* 0x0000000700067c82 */ /* 0x000fc40008000000 */
[----:B------:R-:W-:Y:S01]  /*1340*/  UMOV UR4, UR5 ;  /* 0x0000000500047c82 */ /* 0x000fe20008000000 */
[----:B------:R-:W-:Y:S02]  /*1350*/  USHF.R.U32.HI UR6, URZ, UR9, UR6 ;  /* 0x00000009ff067299 */ /* 0x000fe40008011606 */
[----:B---3--:R-:W-:Y:S02]  /*1360*/  USHF.R.U32.HI UR4, URZ, UR13, UR4 ;  /* 0x0000000dff047299 */ /* 0x008fe40008011604 */
[----:B------:R-:W-:Y:S02]  /*1370*/  USEL UR5, UR47, UR6, !UP1 ;  /* 0x000000062f057287 */ /* 0x000fe4000c800000 */
[----:B------:R-:W-:-:S04]  /*1380*/  USEL UR4, UR26, UR4, !UP0 ;  /* 0x000000041a047287 */ /* 0x000fc8000c000000 */
[----:B------:R-:W-:Y:S02]  /*1390*/  UIADD3 UR6, UPT, UPT, UR5, -UR4, URZ ;  /* 0x8000000405067290 */ /* 0x000fe4000fffe0ff */
[----:B------:R-:W-:Y:S02]  /*13a0*/  UIADD3 UR4, UPT, UPT, -UR5, UR4, URZ ;  /* 0x0000000405047290 */ /* 0x000fe4000fffe1ff */
[----:B------:R-:W-:Y:S02]  /*13b0*/  UIMAD UR26, UR6, UR10, UR26 ;  /* 0x0000000a061a72a4 */ /* 0x000fe4000f8e021a */
[----:B------:R-:W-:-:S12]  /*13c0*/  UIMAD UR47, UR4, UR12, UR47 ;  /* 0x0000000c042f72a4 */ /* 0x000fd8000f8e022f */
.L_x_16:
[----:B------:R-:W-:Y:S01]  /*13d0*/  BAR.SYNC.DEFER_BLOCKING 0x0 ;  /* 0x0000000000007b1d */ /* 0x000fe20000010000 */
[----:B------:R-:W-:Y:S01]  /*13e0*/  UISETP.NE.AND UP0, UPT, UR15, 0x2, UPT ;  /* 0x000000020f00788c */ /* 0x000fe2000bf05270 */
[----:B------:R-:W-:Y:S02]  /*13f0*/  ISETP.NE.OR P2, PT, R0, 0x2, !P2 ;  /* 0x000000020000780c */ /* 0x000fe40005745670 */
[----:B------:R-:W-:Y:S02]  /*1400*/  LOP3.LUT R0, R133, 0x1f, RZ, 0xc0, !PT ;  /* 0x0000001f85007812 */ /* 0x000fe400078ec0ff */
[----:B------:R-:W1:Y:S04]  /*1410*/  LDCU UR39, c[0x0][0xb24] ;  /* 0x00016480ff2777ac */ /* 0x000e680008000800 */
[----:B------:R-:W-:Y:S05]  /*1420*/  BRA.U UP0, `(.L_x_17) ;  /* 0x0000002100447547 */ /* 0x000fea000b800000 */
[----:B------:R-:W2:Y:S01]  /*1430*/  LDCU UR7, c[0x0][0x390] ;  /* 0x00007200ff0777ac */ /* 0x000ea20008000800 */
[----:B------:R-:W-:Y:S01]  /*1440*/  PLOP3.LUT P1, PT, PT, PT, UP2, 0x80, 0x8 ;  /* 0x000000000008781c */ /* 0x000fe20003f2f028 */
[----:B------:R-:W-:Y:S01]  /*1450*/  IMAD.MOV.U32 R2, RZ, RZ, RZ ;  /* 0x000000ffff027224 */ /* 0x000fe200078e00ff */
[----:B------:R-:W-:Y:S01]  /*1460*/  ISETP.EQ.OR P3, PT, R0, RZ, P2 ;  /* 0x000000ff0000720c */ /* 0x000fe20001762670 */
[----:B------:R-:W3:Y:S01]  /*1470*/  LDCU UR6, c[0x0][0x5c0] ;  /* 0x0000b800ff0677ac */ /* 0x000ee20008000800 */
[----:B------:R-:W-:Y:S01]  /*1480*/  PLOP3.LUT P1, PT, P1, PT, PT, 0x8, 0x80 ;  /* 0x000000000080781c */ /* 0x000fe20000f2e170 */
[----:B------:R-:W4:Y:S01]  /*1490*/  LDCU UR51, c[0x0][0x370] ;  /* 0x00006e00ff3377ac */ /* 0x000f220008000800 */
[----:B------:R-:W1:Y:S01]  /*14a0*/  LDCU.64 UR44, c[0x0][0x348] ;  /* 0x00006900ff2c77ac */ /* 0x000e620008000a00 */
[----:B------:R-:W1:Y:S01]  /*14b0*/  LDCU UR50, c[0x0][0x374] ;  /* 0x00006e80ff3277ac */ /* 0x000e620008000800 */
[----:B--2---:R-:W-:Y:S02]  /*14c0*/  UIADD3 UR5, UPT, UPT, UR7, 0x3f, URZ ;  /* 0x0000003f07057890 */ /* 0x004fe4000fffe0ff */
[----:B---3--:R-:W-:-:S02]  /*14d0*/  UIADD3 UR6, UPT, UPT, UR6, 0x3f, URZ ;  /* 0x0000003f06067890 */ /* 0x008fc4000fffe0ff */
[----:B------:R-:W-:Y:S02]  /*14e0*/  USHF.R.S32.HI UR4, URZ, 0x1f, UR5 ;  /* 0x0000001fff047899 */ /* 0x000fe40008011405 */
[----:B------:R-:W-:Y:S02]  /*14f0*/  UIADD3 UR55, UPT, UPT, UR7, 0x7e, URZ ;  /* 0x0000007e07377890 */ /* 0x000fe4000fffe0ff */
[----:B------:R-:W-:Y:S02]  /*1500*/  ULEA.HI UR4, UR4, UR5, URZ, 0x6 ;  /* 0x0000000504047291 */ /* 0x000fe4000f8f30ff */
[----:B------:R-:W-:Y:S02]  /*1510*/  UIADD3 UR5, UPT, UPT, UR7, -0x1, URZ ;  /* 0xffffffff07057890 */ /* 0x000fe4000fffe0ff */
[----:B------:R-:W-:Y:S02]  /*1520*/  USHF.R.S32.HI UR53, URZ, 0x6, UR4 ;  /* 0x00000006ff357899 */ /* 0x000fe40008011404 */
[----:B------:R-:W-:-:S02]  /*1530*/  UISETP.GE.U32.AND UP1, UPT, UR5, -0x7f, UPT ;  /* 0xffffff810500788c */ /* 0x000fc4000bf26070 */
[----:B------:R-:W-:Y:S02]  /*1540*/  UISETP.LT.U32.AND UP0, UPT, UR53, 0x11, UPT ;  /* 0x000000113500788c */ /* 0x000fe4000bf01070 */
[----:B------:R-:W-:Y:S02]  /*1550*/  USHF.R.S32.HI UR4, URZ, 0x1f, UR6 ;  /* 0x0000001fff047899 */ /* 0x000fe40008011406 */
[----:B------:R-:W-:Y:S02]  /*1560*/  USEL UR52, UR53, 0x11, UP0 ;  /* 0x0000001135347887 */ /* 0x000fe40008000000 */
[----:B------:R-:W-:Y:S02]  /*1570*/  ULEA.HI UR4, UR4, UR6, URZ, 0x6 ;  /* 0x0000000604047291 */ /* 0x000fe4000f8f30ff */
[----:B------:R-:W-:Y:S02]  /*1580*/  UIADD3 UR37, UPT, UPT, UR52, -0x1, URZ ;  /* 0xffffffff34257890 */ /* 0x000fe4000fffe0ff */
[----:B------:R-:W-:-:S02]  /*1590*/  @UP1 UIADD3 UR37, UPT, UPT, UR52, URZ, URZ ;  /* 0x000000ff34251290 */ /* 0x000fc4000fffe0ff */
[----:B------:R-:W-:Y:S02]  /*15a0*/  USHF.R.S32.HI UR49, URZ, 0x6, UR4 ;  /* 0x00000006ff317899 */ /* 0x000fe40008011404 */
[----:B------:R-:W-:Y:S02]  /*15b0*/  UIADD3 UR54, UPT, UPT, UR53, -UR52, URZ ;  /* 0x8000003435367290 */ /* 0x000fe4000fffe0ff */
[----:B------:R-:W-:Y:S01]  /*15c0*/  UIADD3 UR37, UPT, UPT, UR37, 0x1, URZ ;  /* 0x0000000125257890 */ /* 0x000fe2000fffe0ff */
[----:B------:R-:W-:Y:S01]  /*15d0*/  UMOV UR22, 0x1 ;  /* 0x0000000100167882 */ /* 0x000fe20000000000 */
[----:B-1--4-:R-:W-:-:S10]  /*15e0*/  UMOV UR32, URZ ;  /* 0x000000ff00207c82 */ /* 0x012fd40008000000 */
.L_x_33:
[----:B------:R-:W-:Y:S01]  /*15f0*/  IMAD.U32 R4, RZ, RZ, UR49 ;  /* 0x00000031ff047e24 */ /* 0x000fe2000f8e00ff */
[----:B------:R-:W1:Y:S04]  /*1600*/  LDCU UR35, c[0x0][0x5c4] ;  /* 0x0000b880ff2377ac */ /* 0x000e680008000800 */
[-C--:B------:R-:W-:Y:S01]  /*1610*/  IABS R0, R4.reuse ;  /* 0x0000000400007213 */ /* 0x080fe20000000000 */
[----:B------:R-:W-:Y:S01]  /*1620*/  UMOV UR23, 0x400 ;  /* 0x0000040000177882 */ /* 0x000fe20000000000 */
[----:B------:R-:W-:Y:S01]  /*1630*/  IABS R4, R4 ;  /* 0x0000000400047213 */ /* 0x000fe20000000000 */
[----:B------:R-:W-:Y:S01]  /*1640*/  USHF.L.U32 UR42, UR47, 0x7, URZ ;  /* 0x000000072f2a7899 */ /* 0x000fe200080006ff */
[----:B------:R-:W-:Y:S01]  /*1650*/  R2UR UR6, R0 ;  /* 0x00000000000672ca */ /* 0x000fe200000e0000 */
[----:B------:R-:W-:Y:S01]  /*1660*/  UMOV UR15, URZ ;  /* 0x000000ff000f7c82 */ /* 0x000fe20008000000 */
[----:B-1----:R-:W-:-:S11]  /*1670*/  IMAD.U32 R3, RZ, RZ, UR35 ;  /* 0x00000023ff037e24 */ /* 0x002fd6000f8e00ff */
[----:B------:R-:W1:Y:S08]  /*1680*/  I2F.RP R0, UR6 ;  /* 0x0000000600007d06 */ /* 0x000e700008209400 */
[----:B-1----:R-:W1:Y:S02]  /*1690*/  MUFU.RCP R0, R0 ;  /* 0x0000000000007308 */ /* 0x002e640000001000 */
[----:B-1----:R-:W-:-:S06]  /*16a0*/  VIADD R0, R0, 0xffffffe ;  /* 0x0ffffffe00007836 */ /* 0x002fcc0000000000 */
[----:B------:R-:W1:Y:S02]  /*16b0*/  F2I.FTZ.U32.TRUNC.NTZ R0, R0 ;  /* 0x0000000000007305 */ /* 0x000e64000021f000 */
[----:B-1----:R-:W-:Y:S02]  /*16c0*/  R2UR UR5, R0 ;  /* 0x00000000000572ca */ /* 0x002fe400000e0000 */
[----:B------:R-:W-:Y:S01]  /*16d0*/  IABS R0, R3 ;  /* 0x0000000300007213 */ /* 0x000fe20000000000 */
[----:B------:R-:W-:-:S03]  /*16e0*/  IMAD.U32 R3, RZ, RZ, UR26 ;  /* 0x0000001aff037e24 */ /* 0x000fc6000f8e00ff */
[----:B------:R-:W-:Y:S01]  /*16f0*/  R2UR UR8, R0 ;  /* 0x00000000000872ca */ /* 0x000fe200000e0000 */
[----:B------:R-:W-:Y:S01]  /*1700*/  IMAD.MOV R0, RZ, RZ, -R4 ;  /* 0x000000ffff007224 */ /* 0x000fe200078e0a04 */
[----:B------:R-:W-:-:S04]  /*1710*/  IABS R3, R3 ;  /* 0x0000000300037213 */ /* 0x000fc80000000000 */
[----:B------:R-:W-:Y:S01]  /*1720*/  R2UR UR9, R3 ;  /* 0x00000000030972ca */ /* 0x000fe200000e0000 */
[----:B------:R-:W-:-:S04]  /*1730*/  UIADD3 UR4, UPT, UPT, URZ, -UR5, URZ ;  /* 0x80000005ff047290 */ /* 0x000fc8000fffe0ff */
[----:B------:R-:W-:Y:S02]  /*1740*/  UIMAD UR7, UR4, UR6, URZ ;  /* 0x00000006040772a4 */ /* 0x000fe4000f8e02ff */
[----:B------:R-:W1:Y:S01]  /*1750*/  I2F.RP R3, UR8 ;  /* 0x0000000800037d06 */ /* 0x000e620008209400 */
[----:B------:R-:W-:Y:S02]  /*1760*/  UMOV UR4, URZ ;  /* 0x000000ff00047c82 */ /* 0x000fe40008000000 */
[----:B------:R-:W-:Y:S02]  /*1770*/  UIMAD.WIDE.U32 UR4, UR5, UR7, UR4 ;  /* 0x00000007050472a5 */ /* 0x000fe4000f8e0004 */
[----:B------:R-:W-:-:S05]  /*1780*/  R2UR UR7, R0 ;  /* 0x00000000000772ca */ /* 0x000fca00000e0000 */
[----:B------:R-:W-:Y:S02]  /*1790*/  UMOV UR4, UR5 ;  /* 0x0000000500047c82 */ /* 0x000fe40008000000 */
[----:B------:R-:W-:Y:S01]  /*17a0*/  UIMAD.WIDE.U32 UR4, UR4, UR9, URZ ;  /* 0x00000009040472a5 */ /* 0x000fe2000f8e00ff */
[----:B-1----:R-:W1:Y:S06]  /*17b0*/  MUFU.RCP R0, R3 ;  /* 0x0000000300007308 */ /* 0x002e6c0000001000 */
[----:B------:R-:W-:Y:S02]  /*17c0*/  UMOV UR4, UR5 ;  /* 0x0000000500047c82 */ /* 0x000fe40008000000 */
[----:B------:R-:W-:Y:S01]  /*17d0*/  UIMAD UR5, UR4, UR7, UR9 ;  /* 0x00000007040572a4 */ /* 0x000fe2000f8e0209 */
[----:B------:R-:W2:Y:S03]  /*17e0*/  S2UR UR7, SR_CgaCtaId ;  /* 0x00000000000779c3 */ /* 0x000ea60000008800 */
[----:B------:R-:W-:Y:S01]  /*17f0*/  UISETP.GT.U32.AND UP0, UPT, UR6, UR5, UPT ;  /* 0x000000050600728c */ /* 0x000fe2000bf04070 */
[----:B-1----:R-:W-:-:S02]  /*1800*/  VIADD R0, R0, 0xffffffe ;  /* 0x0ffffffe00007836 */ /* 0x002fc40000000000 */
[----:B------:R-:W-:-:S08]  /*1810*/  IMAD.U32 R3, RZ, RZ, UR22 ;  /* 0x00000016ff037e24 */ /* 0x000fd0000f8e00ff */
[----:B------:R-:W-:Y:S01]  /*1820*/  @!UP0 UIADD3 UR5, UPT, UPT, UR5, -UR6, URZ ;  /* 0x8000000605058290 */ /* 0x000fe2000fffe0ff */
[----:B------:R-:W1:Y:S01]  /*1830*/  F2I.FTZ.U32.TRUNC.NTZ R0, R0 ;  /* 0x0000000000007305 */ /* 0x000e62000021f000 */
[----:B------:R-:W-:Y:S01]  /*1840*/  @!UP0 UIADD3 UR4, UPT, UPT, UR4, 0x1, URZ ;  /* 0x0000000104048890 */ /* 0x000fe2000fffe0ff */
[----:B------:R-:W-:Y:S01]  /*1850*/  SHF.L.U32 R3, R3, 0x1f, RZ ;  /* 0x0000001f03037819 */ /* 0x000fe200000006ff */
[----:B------:R-:W-:Y:S02]  /*1860*/  UISETP.GE.U32.AND UP1, UPT, UR5, UR6, UPT ;  /* 0x000000060500728c */ /* 0x000fe4000bf26070 */
[----:B------:R-:W-:Y:S02]  /*1870*/  ULOP3.LUT UR5, UR26, UR49, URZ, 0x3c, !UPT ;  /* 0x000000311a057292 */ /* 0x000fe4000f8e3cff */
[----:B--2---:R-:W-:Y:S02]  /*1880*/  ULEA UR23, UR7, UR23, 0x18 ;  /* 0x0000001707177291 */ /* 0x004fe4000f8ec0ff */
[----:B------:R-:W-:-:S02]  /*1890*/  UISETP.GE.AND UP0, UPT, UR5, URZ, UPT ;  /* 0x000000ff0500728c */ /* 0x000fc4000bf06270 */
[----:B------:R-:W-:-:S03]  /*18a0*/  ULEA UR7, UR32, UR23, 0x3 ;  /* 0x0000001720077291 */ /* 0x000fc6000f8e18ff */
[----:B------:R-:W-:Y:S01]  /*18b0*/  @UP1 UIADD3 UR4, UPT, UPT, UR4, 0x1, URZ ;  /* 0x0000000104041890 */ /* 0x000fe2000fffe0ff */
[----:B-1----:R-:W-:Y:S01]  /*18c0*/  R2UR UR5, R0 ;  /* 0x00000000000572ca */ /* 0x002fe200000e0000 */
[----:B------:R-:W-:-:S05]  /*18d0*/  UISETP.NE.AND UP1, UPT, UR49, URZ, UPT ;  /* 0x000000ff3100728c */ /* 0x000fca000bf25270 */
[----:B------:R-:W-:Y:S01]  /*18e0*/  UMOV UR6, UR4 ;  /* 0x0000000400067c82 */ /* 0x000fe20008000000 */
[----:B------:R1:W2:Y:S01]  /*18f0*/  SYNCS.PHASECHK.TRANS64.TRYWAIT P0, [UR7+0x88], R3 ;  /* 0x00008803ff0075a7 */ /* 0x0002a20008001107 */
[----:B------:R-:W-:-:S04]  /*1900*/  @!UP0 UIADD3 UR6, UPT, UPT, -UR6, URZ, URZ ;  /* 0x000000ff06068290 */ /* 0x000fc8000fffe1ff */
[----:B------:R-:W-:Y:S02]  /*1910*/  @!UP1 ULOP3.LUT UR6, URZ, UR49, URZ, 0x33, !UPT ;  /* 0x00000031ff069292 */ /* 0x000fe4000f8e33ff */
[----:B------:R-:W-:-:S04]  /*1920*/  UIADD3 UR4, UPT, UPT, URZ, -UR5, URZ ;  /* 0x80000005ff047290 */ /* 0x000fc8000fffe0ff */
[----:B------:R-:W-:Y:S01]  /*1930*/  IMAD.U32 R0, RZ, RZ, UR6 ;  /* 0x00000006ff007e24 */ /* 0x000fe2000f8e00ff */
[----:B------:R-:W-:-:S03]  /*1940*/  UIMAD UR7, UR4, UR8, URZ ;  /* 0x00000008040772a4 */ /* 0x000fc6000f8e02ff */
[----:B------:R-:W-:Y:S01]  /*1950*/  UMOV UR4, URZ ;  /* 0x000000ff00047c82 */ /* 0x000fe20008000000 */
[----:B------:R-:W-:Y:S01]  /*1960*/  IABS R0, R0 ;  /* 0x0000000000007213 */ /* 0x000fe20000000000 */
[----:B------:R-:W-:-:S03]  /*1970*/  UIMAD.WIDE.U32 UR4, UR5, UR7, UR4 ;  /* 0x00000007050472a5 */ /* 0x000fc6000f8e0004 */
[----:B------:R-:W-:-:S04]  /*1980*/  R2UR UR9, R0 ;  /* 0x00000000000972ca */ /* 0x000fc800000e0000 */
[----:B------:R-:W-:-:S09]  /*1990*/  UMOV UR4, UR5 ;  /* 0x0000000500047c82 */ /* 0x000fd20008000000 */
[----:B------:R-:W-:-:S07]  /*19a0*/  UIMAD.WIDE.U32 UR4, UR4, UR9, URZ ;  /* 0x00000009040472a5 */ /* 0x000fce000f8e00ff */
[----:B------:R-:W-:Y:S02]  /*19b0*/  UMOV UR4, UR5 ;  /* 0x0000000500047c82 */ /* 0x000fe40008000000 */
[----:B------:R-:W-:-:S04]  /*19c0*/  UIADD3 UR5, UPT, UPT, -UR4, URZ, URZ ;  /* 0x000000ff04057290 */ /* 0x000fc8000fffe1ff */
[----:B------:R-:W-:-:S04]  /*19d0*/  UIMAD UR5, UR8, UR5, UR9 ;  /* 0x00000005080572a4 */ /* 0x000fc8000f8e0209 */
[----:B------:R-:W-:-:S11]  /*19e0*/  UISETP.GT.U32.AND UP0, UPT, UR8, UR5, UPT ;  /* 0x000000050800728c */ /* 0x000fd6000bf04070 */
[----:B------:R-:W-:Y:S02]  /*19f0*/  @!UP0 UIADD3 UR5, UPT, UPT, UR5, -UR8, URZ ;  /* 0x8000000805058290 */ /* 0x000fe4000fffe0ff */
[----:B------:R-:W-:Y:S02]  /*1a00*/  @!UP0 UIADD3 UR4, UPT, UPT, UR4, 0x1, URZ ;  /* 0x0000000104048890 */ /* 0x000fe4000fffe0ff */
[----:B------:R-:W-:Y:S02]  /*1a10*/  UISETP.GE.U32.AND UP1, UPT, UR5, UR8, UPT ;  /* 0x000000080500728c */ /* 0x000fe4000bf26070 */
[----:B------:R-:W-:-:S04]  /*1a20*/  ULOP3.LUT UR5, UR6, UR35, URZ, 0x3c, !UPT ;  /* 0x0000002306057292 */ /* 0x000fc8000f8e3cff */
[----:B------:R-:W-:-:S05]  /*1a30*/  UISETP.GE.AND UP0, UPT, UR5, URZ, UPT ;  /* 0x000000ff0500728c */ /* 0x000fca000bf06270 */
[----:B------:R-:W-:Y:S02]  /*1a40*/  @UP1 UIADD3 UR4, UPT, UPT, UR4, 0x1, URZ ;  /* 0x0000000104041890 */ /* 0x000fe4000fffe0ff */
[----:B------:R-:W-:-:S05]  /*1a50*/  UISETP.NE.AND UP1, UPT, UR35, URZ, UPT ;  /* 0x000000ff2300728c */ /* 0x000fca000bf25270 */
[----:B------:R-:W-:Y:S01]  /*1a60*/  UMOV UR34, UR4 ;  /* 0x0000000400227c82 */ /* 0x000fe20008000000 */
[----:B------:R-:W-:Y:S02]  /*1a70*/  UIADD3 UR4, UPT, UPT, -UR6, URZ, URZ ;  /* 0x000000ff06047290 */ /* 0x000fe4000fffe1ff */
[----:B------:R-:W-:Y:S02]  /*1a80*/  @!UP0 UIADD3 UR34, UPT, UPT, -UR34, URZ, URZ ;  /* 0x000000ff22228290 */ /* 0x000fe4000fffe1ff */
[----:B------:R-:W-:Y:S02]  /*1a90*/  UISETP.GE.U32.AND UP0, UPT, UR55, 0x7f, UPT ;  /* 0x0000007f3700788c */ /* 0x000fe4000bf06070 */
[----:B------:R-:W-:Y:S02]  /*1aa0*/  @!UP1 ULOP3.LUT UR34, URZ, UR35, URZ, 0x33, !UPT ;  /* 0x00000023ff229292 */ /* 0x000fe4000f8e33ff */
[----:B------:R-:W-:Y:S02]  /*1ab0*/  UIMAD UR4, UR49, UR4, UR26 ;  /* 0x00000004310472a4 */ /* 0x000fe4000f8e021a */
[----:B------:R-:W-:-:S02]  /*1ac0*/  UIADD3 UR5, UPT, UPT, -UR34, URZ, URZ ;  /* 0x000000ff22057290 */ /* 0x000fc4000fffe1ff */
[----:B------:R-:W-:Y:S02]  /*1ad0*/  USHF.L.U32 UR10, UR4, 0x6, URZ ;  /* 0x00000006040a7899 */ /* 0x000fe400080006ff */
[----:B------:R-:W-:Y:S01]  /*1ae0*/  UIMAD UR35, UR35, UR5, UR6 ;  /* 0x00000005232372a4 */ /* 0x000fe2000f8e0206 */
[----:B-12---:R-:W-:Y:S11]  /*1af0*/  BRA.U !UP0, `(.L_x_18) ;  /* 0x0000000508147547 */ /* 0x006ff6000b800000 */
[----:B------:R-:W1:Y:S01]  /*1b00*/  LDCU.64 UR30, c[0x0][0x5b0] ;  /* 0x0000b600ff1e77ac */ /* 0x000e620008000a00 */
[----:B------:R-:W1:Y:S01]  /*1b10*/  LDCU.64 UR28, c[0x0][0x5d8] ;  /* 0x0000bb00ff1c77ac */ /* 0x000e620008000a00 */
[----:B------:R-:W2:Y:S01]  /*1b20*/  LDCU UR19, c[0x0][0x598] ;  /* 0x0000b300ff1377ac */ /* 0x000ea20008000800 */
[----:B------:R-:W3:Y:S01]  /*1b30*/  LDCU UR18, c[0x0][0x58c] ;  /* 0x0000b180ff1277ac */ /* 0x000ee20008000800 */
[----:B------:R-:W4:Y:S01]  /*1b40*/  LDCU UR21, c[0x0][0x59c] ;  /* 0x0000b380ff1577ac */ /* 0x000f220008000800 */
[----:B------:R-:W2:Y:S01]  /*1b50*/  LDCU UR20, c[0x0][0x5a0] ;  /* 0x0000b400ff1477ac */ /* 0x000ea20008000800 */
[----:B------:R-:W2:Y:S01]  /*1b60*/  LDCU.64 UR16, c[0x0][0x590] ;  /* 0x0000b200ff1077ac */ /* 0x000ea20008000a00 */
[----:B------:R-:W2:Y:S01]  /*1b70*/  LDCU.64 UR6, c[0x0][0x5b8] ;  /* 0x0000b700ff0677ac */ /* 0x000ea20008000a00 */
[----:B------:R-:W2:Y:S01]  /*1b80*/  LDCU.64 UR4, c[0x0][0x5d0] ;  /* 0x0000ba00ff0477ac */ /* 0x000ea20008000a00 */
[----:B-1----:R-:W-:Y:S02]  /*1b90*/  UIMAD UR30, UR35, UR30, UR28 ;  /* 0x0000001e231e72a4 */ /* 0x002fe4000f8e021c */
[----:B------:R-:W-:Y:S01]  /*1ba0*/  UIMAD UR29, UR34, UR31, UR29 ;  /* 0x0000001f221d72a4 */ /* 0x000fe2000f8e021d */
[----:B------:R-:W-:Y:S01]  /*1bb0*/  UMOV UR14, URZ ;  /* 0x000000ff000e7c82 */ /* 0x000fe20008000000 */
[----:B---34-:R-:W-:-:S10]  /*1bc0*/  UMOV UR11, UR32 ;  /* 0x00000020000b7c82 */ /* 0x018fd40008000000 */
.L_x_23:
[----:B---3--:R-:W-:Y:S01]  /*1bd0*/  @!P2 MOV R3, 0x3000 ;  /* 0x000030000003a802 */ /* 0x008fe20000000f00 */
[----:B------:R-:W-:Y:S01]  /*1be0*/  ULEA UR41, UR11, UR23, 0x3 ;  /* 0x000000170b297291 */ /* 0x000fe2000f8e18ff */
[----:B----4-:R-:W-:Y:S11]  /*1bf0*/  @P0 BRA `(.L_x_19) ;  /* 0x0000000000100947 */ /* 0x010ff60003800000 */
[----:B------:R-:W-:Y:S04]  /*1c00*/  MOV R4, UR22 ;  /* 0x0000001600047c02 */ /* 0x000fe80008000f00 */
[----:B------:R-:W-:Y:S04]  /*1c10*/  SHF.L.U32 R4, R4, 0x1f, RZ ;  /* 0x0000001f04047819 */ /* 0x000fe800000006ff */
[----:B------:R-:W1:Y:S02]  /*1c20*/  SYNCS.PHASECHK.TRANS64.TRYWAIT P0, [UR41+0x88], R4 ;  /* 0x00008804ff0075a7 */ /* 0x000e640008001129 */
[----:B-1----:R-:W-:Y:S05]  /*1c30*/  @!P0 BRA `(.L_x_20) ;  /* 0x0000006400108947 */ /* 0x002fea0003800000 */
.L_x_19:
[----:B------:R3:W-:Y:S01]  /*1c40*/  @!P2 SYNCS.ARRIVE.TRANS64 RZ, [UR41], R3 ;  /* 0x00000003ffffa9a7 */ /* 0x0007e20008000029 */
[----:B------:R-:W-:Y:S04]  /*1c50*/  BSSY.RECONVERGENT B0, `(.L_x_21) ;  /* 0x0000003000007945 */ /* 0x000fe80003800200 */
[----:B------:R-:W-:Y:S05]  /*1c60*/  @P3 BRA `(.L_x_22) ;  /* 0x0000000000043947 */ /* 0x000fea0003800000 */
[----:B--2---:R-:W-:Y:S05]  /*1c70*/  BPT.TRAP 0x1 ;  /* 0x000000040000795c */ /* 0x004fea0000300000 */
.L_x_22:
[----:B--2---:R-:W-:Y:S05]  /*1c80*/  BSYNC.RECONVERGENT B0 ;  /* 0x0000000000007941 */ /* 0x004fea0003800200 */
.L_x_21:
[----:B------:R-:W-:Y:S02]  /*1c90*/  UIADD3 UR8, UPT, UPT, UR11, 0x1, URZ ;  /* 0x000000010b087890 */ /* 0x000fe4000fffe0ff */
[----:B------:R-:W-:Y:S02]  /*1ca0*/  USHF.L.U32 UR43, UR14, 0x6, URZ ;  /* 0x000000060e2b7899 */ /* 0x000fe400080006ff */
[----:B------:R-:W-:Y:S02]  /*1cb0*/  UISETP.NE.AND UP0, UPT, UR8, 0x11, UPT ;  /* 0x000000110800788c */ /* 0x000fe4000bf05270 */
[----:B------:R-:W-:Y:S02]  /*1cc0*/  UISETP.NE.AND UP2, UPT, UR19, 0x1, UPT ;  /* 0x000000011300788c */ /* 0x000fe4000bf45270 */
[----:B------:R-:W-:Y:S02]  /*1cd0*/  USEL UR9, URZ, 0x1, UP0 ;  /* 0x00000001ff097887 */ /* 0x000fe40008000000 */
[----:B------:R-:W-:Y:S02]  /*1ce0*/  USEL UR32, UR8, URZ, UP0 ;  /* 0x000000ff08207287 */ /* 0x000fe40008000000 */
[----:B------:R-:W-:Y:S02]  /*1cf0*/  ULOP3.LUT UR22, UR22, UR9, URZ, 0x3c, !UPT ;  /* 0x0000000916167292 */ /* 0x000fe4000f8e3cff */
[----:B------:R-:W-:Y:S02]  /*1d00*/  ULEA UR8, UR32, UR23, 0x3 ;  /* 0x0000001720087291 */ /* 0x000fe4000f8e18ff */
[----:B------:R-:W-:Y:S02]  /*1d10*/  UISETP.NE.AND UP0, UPT, UR18, 0x1, UPT ;  /* 0x000000011200788c */ /* 0x000fe4000bf05270 */
[----:B------:R-:W-:Y:S01]  /*1d20*/  UIADD3 UR26, UP1, UPT, UR44, 0x80, URZ ;  /* 0x000000802c1a7890 */ /* 0x000fe2000ff3e0ff */
[----:B-1----:R-:W-:Y:S01]  /*1d30*/  MOV R0, UR22 ;  /* 0x0000001600007c02 */ /* 0x002fe20008000f00 */
[----:B------:R-:W-:Y:S02]  /*1d40*/  ULEA UR40, UR11, UR23, 0xd ;  /* 0x000000170b287291 */ /* 0x000fe4000f8e68ff */
[----:B------:R-:W-:Y:S01]  /*1d50*/  ULEA UR15, UR11, UR23, 0xc ;  /* 0x000000170b0f7291 */ /* 0x000fe2000f8e60ff */
[----:B------:R-:W-:Y:S01]  /*1d60*/  SHF.L.U32 R0, R0, 0x1f, RZ ;  /* 0x0000001f00007819 */ /* 0x000fe200000006ff */
[----:B------:R-:W-:Y:S02]  /*1d70*/  UIADD3.X UR27, UPT, UPT, URZ, UR45, URZ, UP1, !UPT ;  /* 0x0000002dff1b7290 */ /* 0x000fe40008ffe4ff */
[----:B------:R-:W-:Y:S01]  /*1d80*/  UIADD3 UR40, UPT, UPT, UR40, 0x4400, URZ ;  /* 0x0000440028287890 */ /* 0x000fe2000fffe0ff */
[----:B------:R1:W4:Y:S01]  /*1d90*/  SYNCS.PHASECHK.TRANS64.TRYWAIT P0, [UR8+0x88], R0 ;  /* 0x00008800ff0075a7 */ /* 0x0003220008001108 */
[----:B------:R-:W-:Y:S02]  /*1da0*/  UIMAD.WIDE.U32 UR8, UR43, UR16, URZ ;  /* 0x000000102b0872a5 */ /* 0x000fe4000f8e00ff */
[----:B------:R-:W-:Y:S02]  /*1db0*/  UPRMT UR28, UR30, 0x40, UR29 ;  /* 0x000000401e1c7896 */ /* 0x000fe4000800001d */
[----:B------:R-:W-:Y:S02]  /*1dc0*/  USHF.R.U32.HI UR9, URZ, UR17, UR9 ;  /* 0x00000011ff097299 */ /* 0x000fe40008011609 */
[----:B------:R-:W-:Y:S02]  /*1dd0*/  UIADD3 UR14, UPT, UPT, UR14, 0x1, URZ ;  /* 0x000000010e0e7890 */ /* 0x000fe4000fffe0ff */
[----:B------:R-:W-:Y:S02]  /*1de0*/  USEL UR9, UR43, UR9, !UP0 ;  /* 0x000000092b097287 */ /* 0x000fe4000c000000 */
[----:B------:R-:W-:Y:S02]  /*1df0*/  UIADD3 UR24, UP0, UPT, UR44, 0x180, URZ ;  /* 0x000001802c187890 */ /* 0x000fe4000ff1e0ff */
[----:B------:R-:W-:Y:S02]  /*1e00*/  UIMAD.WIDE.U32 UR12, UR9, UR21, URZ ;  /* 0x00000015090c72a5 */ /* 0x000fe4000f8e00ff */
[----:B------:R-:W-:Y:S02]  /*1e10*/  UIADD3 UR11, UPT, UPT, -UR9, URZ, URZ ;  /* 0x000000ff090b7290 */ /* 0x000fe4000fffe1ff */
[----:B------:R-:W-:Y:S02]  /*1e20*/  USHF.R.U32.HI UR13, URZ, UR20, UR13 ;  /* 0x00000014ff0d7299 */ /* 0x000fe4000801160d */
[----:B------:R-:W-:Y:S02]  /*1e30*/  UIMAD UR11, UR18, UR11, UR43 ;  /* 0x0000000b120b72a4 */ /* 0x000fe4000f8e022b */
[----:B------:R-:W-:Y:S02]  /*1e40*/  USEL UR13, UR9, UR13, !UP2 ;  /* 0x0000000d090d7287 */ /* 0x000fe4000d000000 */
[----:B------:R-:W-:Y:S02]  /*1e50*/  UIMAD UR11, UR11, UR6, UR4 ;  /* 0x000000060b0b72a4 */ /* 0x000fe4000f8e0204 */
[----:B------:R-:W-:Y:S02]  /*1e60*/  UIADD3 UR8, UPT, UPT, -UR13, URZ, URZ ;  /* 0x000000ff0d087290 */ /* 0x000fe4000fffe1ff */
[----:B------:R-:W-:Y:S02]  /*1e70*/  UIADD3.X UR25, UPT, UPT, URZ, UR45, URZ, UP0, !UPT ;  /* 0x0000002dff197290 */ /* 0x000fe400087fe4ff */
[----:B------:R-:W-:Y:S02]  /*1e80*/  UIMAD UR9, UR19, UR8, UR9 ;  /* 0x00000008130972a4 */ /* 0x000fe4000f8e0209 */
[----:B------:R-:W-:Y:S01]  /*1e90*/  UIADD3 UR8, UPT, UPT, UR15, 0x26400, URZ ;  /* 0x000264000f087890 */ /* 0x000fe2000fffe0ff */
[----:B------:R-:W-:Y:S01]  /*1ea0*/  UMOV UR46, 0x0 ;  /* 0x00000000002e7882 */ /* 0x000fe20000000000 */
[----:B------:R-:W-:Y:S01]  /*1eb0*/  UMOV UR47, 0x10000000 ;  /* 0x10000000002f7882 */ /* 0x000fe20000000000 */
[----:B------:R-:W-:Y:S01]  /*1ec0*/  UIMAD UR12, UR9, UR7, UR5 ;  /* 0x00000007090c72a4 */ /* 0x000fe2000f8e0205 */
[----:B------:R-:W-:Y:S01]  /*1ed0*/  UTMALDG.2D [UR40], [UR26], desc[UR46] ;  /* 0x00002e281a0075b4 */ /* 0x000fe20008009000 */
[----:B------:R-:W-:Y:S01]  /*1ee0*/  UPRMT UR15, UR28, 0x5410, URZ ;  /* 0x000054101c0f7896 */ /* 0x000fe200080000ff */
[----:B------:R-:W-:Y:S01]  /*1ef0*/  UMOV UR9, UR41 ;  /* 0x0000002900097c82 */ /* 0x000fe20008000000 */
[----:B------:R-:W-:Y:S07]  /*1f00*/  UISETP.NE.AND UP0, UPT, UR14, UR37, UPT ;  /* 0x000000250e00728c */ /* 0x000fee000bf05270 */
[----:B------:R2:W-:Y:S02]  /*1f10*/  UTMALDG.4D.IM2COL [UR8], [UR24], UR15 ;  /* 0x00000008180073b4 */ /* 0x0005e4000805800f */
[----:B--2---:R-:W-:Y:S01]  /*1f20*/  UMOV UR15, UR37 ;  /* 0x00000025000f7c82 */ /* 0x004fe20008000000 */
[----:B------:R-:W-:Y:S01]  /*1f30*/  UMOV UR11, UR32 ;  /* 0x00000020000b7c82 */ /* 0x000fe20008000000 */
[----:B-1----:R-:W-:Y:S05]  /*1f40*/  BRA.U UP0, `(.L_x_23) ;  /* 0xfffffffd00207547 */ /* 0x002fea000b83ffff */
.L_x_18:
[----:B------:R-:W-:Y:S01]  /*1f50*/  ULEA UR4, UR32, UR23, 0x3 ;  /* 0x0000001720047291 */ /* 0x000fe2000f8e18ff */
[----:B------:R-:W-:Y:S01]  /*1f60*/  MOV R0, UR22 ;  /* 0x0000001600007c02 */ /* 0x000fe20008000f00 */
[----:B------:R-:W-:Y:S01]  /*1f70*/  @!P1 SYNCS.ARRIVE.TRANS64.A1T0 RZ, [UR23+0x128], RZ ;  /* 0x000128ffffff99a7 */ /* 0x000fe20008100017 */
[----:B------:R-:W-:Y:S02]  /*1f80*/  UISETP.GT.AND UP0, UPT, UR53, UR52, UPT ;  /* 0x000000343500728c */ /* 0x000fe4000bf04270 */
[----:B------:R-:W-:-:S04]  /*1f90*/  SHF.L.U32 R0, R0, 0x1f, RZ ;  /* 0x0000001f00007819 */ /* 0x000fc800000006ff */
[----:B----4-:R1:W2:Y:S03]  /*1fa0*/  SYNCS.PHASECHK.TRANS64.TRYWAIT P0, [UR4+0x88], R0 ;  /* 0x00008800ff0075a7 */ /* 0x0102a60008001104 */
[----:B------:R-:W-:Y:S05]  /*1fb0*/  BRA.U !UP0, `(.L_x_24) ;  /* 0x0000000508147547 */ /* 0x000fea000b800000 */
[----:B------:R-:W4:Y:S01]  /*1fc0*/  LDCU.64 UR12, c[0x0][0x5b0] ;  /* 0x0000b600ff0c77ac */ /* 0x000f220008000a00 */
[----:B------:R-:W4:Y:S01]  /*1fd0*/  LDCU.64 UR8, c[0x0][0x5d8] ;  /* 0x0000bb00ff0877ac */ /* 0x000f220008000a00 */
[----:B------:R-:W1:Y:S01]  /*1fe0*/  LDCU UR18, c[0x0][0x598] ;  /* 0x0000b300ff1277ac */ /* 0x000e620008000800 */
[----:B------:R-:W1:Y:S01]  /*1ff0*/  LDCU UR14, c[0x0][0x58c] ;  /* 0x0000b180ff0e77ac */ /* 0x000e620008000800 */
[----:B------:R-:W1:Y:S01]  /*2000*/  LDCU UR20, c[0x0][0x59c] ;  /* 0x0000b380ff1477ac */ /* 0x000e620008000800 */
[----:B------:R-:W1:Y:S01]  /*2010*/  LDCU UR19, c[0x0][0x5a0] ;  /* 0x0000b400ff1377ac */ /* 0x000e620008000800 */
[----:B------:R-:W1:Y:S01]  /*2020*/  LDCU.64 UR16, c[0x0][0x590] ;  /* 0x0000b200ff1077ac */ /* 0x000e620008000a00 */
[----:B------:R-:W1:Y:S01]  /*2030*/  LDCU.64 UR6, c[0x0][0x5b8] ;  /* 0x0000b700ff0677ac */ /* 0x000e620008000a00 */
[----:B------:R-:W1:Y:S01]  /*2040*/  LDCU.64 UR4, c[0x0][0x5d0] ;  /* 0x0000ba00ff0477ac */ /* 0x000e620008000a00 */
[----:B----4-:R-:W-:Y:S02]  /*2050*/  UIMAD UR35, UR35, UR12, UR8 ;  /* 0x0000000c232372a4 */ /* 0x010fe4000f8e0208 */
[----:B------:R-:W-:-:S02]  /*2060*/  UIMAD UR34, UR34, UR13, UR9 ;  /* 0x0000000d222272a4 */ /* 0x000fc4000f8e0209 */
[----:B------:R-:W-:Y:S01]  /*2070*/  UIADD3 UR36, UPT, UPT, UR54, UR15, URZ ;  /* 0x0000000f36247290 */ /* 0x000fe2000fffe0ff */
[----:B------:R-:W-:-:S11]  /*2080*/  UMOV UR11, UR32 ;  /* 0x00000020000b7c82 */ /* 0x000fd60008000000 */
.L_x_29:
[----:B--23--:R-:W-:Y:S01]  /*2090*/  @!P2 MOV R3, 0x3000 ;  /* 0x000030000003a802 */ /* 0x00cfe20000000f00 */
[----:B------:R-:W-:Y:S01]  /*20a0*/  ULEA UR25, UR11, UR23, 0x3 ;  /* 0x000000170b197291 */ /* 0x000fe2000f8e18ff */
[----:B-12---:R-:W-:Y:S11]  /*20b0*/  @P0 BRA `(.L_x_25) ;  /* 0x0000000000100947 */ /* 0x006ff60003800000 */
[----:B------:R-:W-:Y:S04]  /*20c0*/  MOV R4, UR22 ;  /* 0x0000001600047c02 */ /* 0x000fe80008000f00 */
[----:B------:R-:W-:Y:S04]  /*20d0*/  SHF.L.U32 R4, R4, 0x1f, RZ ;  /* 0x0000001f04047819 */ /* 0x000fe800000006ff */
[----:B------:R-:W2:Y:S02]  /*20e0*/  SYNCS.PHASECHK.TRANS64.TRYWAIT P0, [UR25+0x88], R4 ;  /* 0x00008804ff0075a7 */ /* 0x000ea40008001119 */
[----:B--2---:R-:W-:Y:S05]  /*20f0*/  @!P0 BRA `(.L_x_26) ;  /* 0x0000005c00f88947 */ /* 0x004fea0003800000 */
.L_x_25:
[----:B------:R2:W-:Y:S01]  /*2100*/  @!P2 SYNCS.ARRIVE.TRANS64 RZ, [UR25], R3 ;  /* 0x00000003ffffa9a7 */ /* 0x0005e20008000019 */
[----:B------:R-:W-:Y:S04]  /*2110*/  BSSY.RECONVERGENT B0, `(.L_x_27) ;  /* 0x0000003000007945 */ /* 0x000fe80003800200 */
[----:B------:R-:W-:Y:S05]  /*2120*/  @P3 BRA `(.L_x_28) ;  /* 0x0000000000043947 */ /* 0x000fea0003800000 */
[----:B-1----:R-:W-:Y:S05]  /*2130*/  BPT.TRAP 0x1 ;  /* 0x000000040000795c */ /* 0x002fea0000300000 */
.L_x_28:
[----:B-1----:R-:W-:Y:S05]  /*2140*/  BSYNC.RECONVERGENT B0 ;  /* 0x0000000000007941 */ /* 0x002fea0003800200 */
.L_x_27:
        /* <DEDUP_REMOVED lines=10> */
[----:B------:R-:W-:Y:S01]  /*21f0*/  MOV R0, UR22 ;  /* 0x0000001600007c02 */ /* 0x000fe20008000f00 */
[----:B------:R-:W-:Y:S02]  /*2200*/  ULEA UR24, UR11, UR23, 0xd ;  /* 0x000000170b187291 */ /* 0x000fe4000f8e68ff */
[----:B------:R-:W-:Y:S01]  /*2210*/  ULEA UR21, UR11, UR23, 0xc ;  /* 0x000000170b157291 */ /* 0x000fe2000f8e60ff */
[----:B------:R-:W-:Y:S01]  /*2220*/  SHF.L.U32 R0, R0, 0x1f, RZ ;  /* 0x0000001f00007819 */ /* 0x000fe200000006ff */
[----:B------:R-:W-:Y:S02]  /*2230*/  UIADD3.X UR29, UPT, UPT, URZ, UR45, URZ, UP1, !UPT ;  /* 0x0000002dff1d7290 */ /* 0x000fe40008ffe4ff */
[----:B------:R-:W-:Y:S01]  /*2240*/  UIADD3 UR24, UPT, UPT, UR24, 0x4400, URZ ;  /* 0x0000440018187890 */ /* 0x000fe2000fffe0ff */
[----:B------:R4:W1:Y:S01]  /*2250*/  SYNCS.PHASECHK.TRANS64.TRYWAIT P0, [UR8+0x88], R0 ;  /* 0x00008800ff0075a7 */ /* 0x0008620008001108 */
        /* <DEDUP_REMOVED lines=14> */
[----:B------:R-:W-:Y:S01]  /*2340*/  UIMAD UR9, UR18, UR8, UR9 ;  /* 0x00000008120972a4 */ /* 0x000fe2000f8e0209 */
[----:B------:R-:W-:Y:S01]  /*2350*/  UMOV UR40, 0x0 ;  /* 0x0000000000287882 */ /* 0x000fe20000000000 */
[----:B------:R-:W-:Y:S01]  /*2360*/  UMOV UR41, 0x10000000 ;  /* 0x1000000000297882 */ /* 0x000fe20000000000 */
[----:B------:R-:W-:Y:S01]  /*2370*/  UMOV UR26, UR42 ;  /* 0x0000002a001a7c82 */ /* 0x000fe20008000000 */
[----:B------:R-:W-:Y:S01]  /*2380*/  UIADD3 UR8, UPT, UPT, UR21, 0x26400, URZ ;  /* 0x0002640015087890 */ /* 0x000fe2000fffe0ff */
[----:B------:R-:W-:Y:S01]  /*2390*/  UTMALDG.2D [UR24], [UR28], desc[UR40] ;  /* 0x000028181c0075b4 */ /* 0x000fe20008009000 */
[----:B------:R-:W-:Y:S02]  /*23a0*/  UIMAD UR12, UR9, UR7, UR5 ;  /* 0x00000007090c72a4 */ /* 0x000fe4000f8e0205 */
[----:B------:R-:W-:Y:S01]  /*23b0*/  UPRMT UR21, UR33, 0x5410, URZ ;  /* 0x0000541021157896 */ /* 0x000fe200080000ff */
[----:B------:R-:W-:Y:S01]  /*23c0*/  UMOV UR9, UR25 ;  /* 0x0000001900097c82 */ /* 0x000fe20008000000 */
[----:B------:R-:W-:Y:S07]  /*23d0*/  UISETP.NE.AND UP0, UPT, UR15, UR36, UPT ;  /* 0x000000240f00728c */ /* 0x000fee000bf05270 */
[----:B------:R3:W-:Y:S02]  /*23e0*/  UTMALDG.4D.IM2COL [UR8], [UR30], UR21 ;  /* 0x000000081e0073b4 */ /* 0x0007e40008058015 */
[----:B---3--:R-:W-:Y:S01]  /*23f0*/  UMOV UR11, UR32 ;  /* 0x00000020000b7c82 */ /* 0x008fe20008000000 */
[----:B----4-:R-:W-:Y:S05]  /*2400*/  BRA.U UP0, `(.L_x_29) ;  /* 0xfffffffd00207547 */ /* 0x010fea000b83ffff */
.L_x_24:
[----:B--23--:R-:W-:Y:S01]  /*2410*/  SHF.L.U32 R3, R2, 0x1f, RZ ;  /* 0x0000001f02037819 */ /* 0x00cfe200000006ff */
[----:B------:R-:W-:-:S03]  /*2420*/  NOP ;  /* 0x0000000000007918 */ /* 0x000fc60000000000 */
[----:B-1----:R-:W1:Y:S02]  /*2430*/  SYNCS.PHASECHK.TRANS64.TRYWAIT P0, [UR23+0x130], R3 ;  /* 0x00013003ff0075a7 */ /* 0x002e640008001117 */
[----:B-1----:R-:W-:Y:S05]  /*2440*/  @!P0 BRA `(.L_x_30) ;  /* 0x0000005c003c8947 */ /* 0x002fea0003800000 */
.L_x_106:
[----:B------:R-:W2:Y:S01]  /*2450*/  LDS.128 R4, [UR23+0x170] ;  /* 0x00017017ff047984 */ /* 0x000ea20008000c00 */
[----:B------:R-:W-:Y:S02]  /*2460*/  UIADD3 UR4, UPT, UPT, UR23, 0x138, URZ ;  /* 0x0000013817047890 */ /* 0x000fe4000fffe0ff */
[----:B------:R-:W-:Y:S01]  /*2470*/  UISETP.GE.AND UP0, UPT, UR39, 0x1, UPT ;  /* 0x000000012700788c */ /* 0x000fe2000bf06270 */
[----:B------:R-:W-:Y:S01]  /*2480*/  @!PT LDS RZ, [RZ] ;  /* 0x00000000fffff984 */ /* 0x000fe20000000800 */
[----:B------:R-:W-:Y:S01]  /*2490*/  @!PT LDS RZ, [RZ] ;  /* 0x00000000fffff984 */ /* 0x000fe20000000800 */
[----:B------:R-:W-:Y:S01]  /*24a0*/  @!PT LDS RZ, [RZ] ;  /* 0x00000000fffff984 */ /* 0x000fe20000000800 */
[----:B------:R-:W-:Y:S01]  /*24b0*/  @!PT LDS RZ, [RZ] ;  /* 0x00000000fffff984 */ /* 0x000fe20000000800 */
[----:B------:R3:W-:Y:S06]  /*24c0*/  MEMBAR.ALL.CTA ;  /* 0x0000000000007992 */ /* 0x0007ec0000008000 */
[----:B---3--:R-:W3:Y:S01]  /*24d0*/  FENCE.VIEW.ASYNC.S ;  /* 0x00000000000073c6 */ /* 0x008ee20000000000 */
[----:B------:R-:W-:-:S09]  /*24e0*/  UPRMT UR4, URZ, 0x654, UR4 ;  /* 0x00000654ff047896 */ /* 0x000fd20008000004 */
[----:B---3--:R-:W-:Y:S01]  /*24f0*/  SYNCS.ARRIVE.TRANS64.RED.A1T0 RZ, [UR4], RZ ;  /* 0x000000ffffff79a7 */ /* 0x008fe20008100404 */
[----:B--2---:R-:W-:-:S13]  /*2500*/  LOP3.LUT P0, RZ, R6, 0x1, RZ, 0xc0, !PT ;  /* 0x0000000106ff7812 */ /* 0x004fda000780c0ff */
[----:B------:R-:W-:Y:S01]  /*2510*/  VOTEU.ANY UP1, P0 ;  /* 0x0000000000ff7886 */ /* 0x000fe20000020100 */
[----:B------:R-:W-:-:S13]  /*2520*/  PLOP3.LUT P0, PT, PT, PT, UP1, 0x80, 0x8 ;  /* 0x000000000008781c */ /* 0x000fda0003f0f018 */
[----:B-1----:R-:W-:Y:S02]  /*2530*/  @P0 MOV R0, R4 ;  /* 0x0000000400000202 */ /* 0x002fe40000000f00 */
[----:B------:R-:W-:Y:S02]  /*2540*/  @P0 LOP3.LUT R4, R5, 0xffff, RZ, 0xc0, !PT ;  /* 0x0000ffff05040812 */ /* 0x000fe400078ec0ff */
[----:B------:R-:W-:Y:S02]  /*2550*/  @P0 R2UR UR6, R0 ;  /* 0x00000000000602ca */ /* 0x000fe400000e0000 */
[----:B------:R-:W-:-:S11]  /*2560*/  @P0 R2UR UR5, R4 ;  /* 0x00000000040502ca */ /* 0x000fd600000e0000 */
[----:B------:R-:W-:Y:S02]  /*2570*/  @UP1 UMOV UR48, UR6 ;  /* 0x0000000600301c82 */ /* 0x000fe40008000000 */
[----:B------:R-:W-:Y:S01]  /*2580*/  @UP1 UMOV UR38, UR5 ;  /* 0x0000000500261c82 */ /* 0x000fe20008000000 */
[----:B------:R-:W-:Y:S05]  /*2590*/  BRA.U !UP0, `(.L_x_31) ;  /* 0x0000000108d47547 */ /* 0x000fea000b800000 */
[----:B------:R-:W1:Y:S01]  /*25a0*/  LDCU.128 UR16, c[0x0][0xb10] ;  /* 0x00016200ff1077ac */ /* 0x000e620008000c00 */
[----:B------:R-:W2:Y:S01]  /*25b0*/  LDCU UR21, c[0x0][0xb20] ;  /* 0x00016400ff1577ac */ /* 0x000ea20008000800 */
[----:B------:R-:W3:Y:S01]  /*25c0*/  LDCU UR20, c[0x0][0xb0c] ;  /* 0x00016180ff1477ac */ /* 0x000ee20008000800 */
[----:B------:R-:W4:Y:S01]  /*25d0*/  LDCU.64 UR14, c[0x0][0xb28] ;  /* 0x00016500ff0e77ac */ /* 0x000f220008000a00 */
[----:B------:R-:W-:Y:S02]  /*25e0*/  UISETP.NE.AND UP3, UPT, UR39, 0x1, UPT ;  /* 0x000000012700788c */ /* 0x000fe4000bf65270 */
[----:B-1----:R-:W-:Y:S02]  /*25f0*/  UIMAD.WIDE.U32 UR4, UR50, UR19, URZ ;  /* 0x00000013320472a5 */ /* 0x002fe4000f8e00ff */
[----:B------:R-:W-:Y:S02]  /*2600*/  UIMAD.WIDE.U32 UR6, UR51, UR16, URZ ;  /* 0x00000010330672a5 */ /* 0x000fe4000f8e00ff */
[----:B------:R-:W-:-:S02]  /*2610*/  UISETP.NE.AND UP0, UPT, UR18, 0x1, UPT ;  /* 0x000000011200788c */ /* 0x000fc4000bf05270 */
[----:B------:R-:W-:Y:S01]  /*2620*/  UIMAD.WIDE.U32 UR10, UR38, UR19, URZ ;  /* 0x00000013260a72a5 */ /* 0x000fe2000f8e00ff */
[----:B------:R-:W-:Y:S01]  /*2630*/  UMOV UR4, UR5 ;  /* 0x0000000500047c82 */ /* 0x000fe20008000000 */
[----:B---3--:R-:W-:Y:S02]  /*2640*/  UISETP.NE.AND UP2, UPT, UR20, 0x1, UPT ;  /* 0x000000011400788c */ /* 0x008fe4000bf45270 */
[----:B--2---:R-:W-:Y:S02]  /*2650*/  USHF.R.U32.HI UR5, URZ, UR21, UR4 ;  /* 0x00000015ff057299 */ /* 0x004fe40008011604 */
[----:B------:R-:W-:Y:S01]  /*2660*/  UIMAD.WIDE.U32 UR12, UR48, UR16, URZ ;  /* 0x00000010300c72a5 */ /* 0x000fe2000f8e00ff */
[----:B------:R-:W-:Y:S01]  /*2670*/  UMOV UR4, UR7 ;  /* 0x0000000700047c82 */ /* 0x000fe20008000000 */
[----:B------:R-:W-:Y:S02]  /*2680*/  USEL UR5, UR50, UR5, !UP0 ;  /* 0x0000000532057287 */ /* 0x000fe4000c000000 */
[----:B------:R-:W-:-:S02]  /*2690*/  USHF.R.U32.HI UR4, URZ, UR17, UR4 ;  /* 0x00000011ff047299 */ /* 0x000fc40008011604 */
[----:B----4-:R-:W-:Y:S02]  /*26a0*/  UIMAD.WIDE.U32 UR8, UR5, UR14, URZ ;  /* 0x0000000e050872a5 */ /* 0x010fe4000f8e00ff */
[----:B------:R-:W-:Y:S01]  /*26b0*/  USEL UR6, UR51, UR4, !UP2 ;  /* 0x0000000433067287 */ /* 0x000fe2000d000000 */
[----:B------:R-:W-:Y:S02]  /*26c0*/  UMOV UR12, UR13 ;  /* 0x0000000d000c7c82 */ /* 0x000fe40008000000 */
[----:B------:R-:W-:Y:S01]  /*26d0*/  UMOV UR4, UR11 ;  /* 0x0000000b00047c82 */ /* 0x000fe20008000000 */
[----:B------:R-:W-:Y:S01]  /*26e0*/  UIMAD.WIDE.U32 UR10, UR6, UR14, URZ ;  /* 0x0000000e060a72a5 */ /* 0x000fe2000f8e00ff */
[----:B------:R-:W-:Y:S01]  /*26f0*/  UMOV UR8, UR9 ;  /* 0x0000000900087c82 */ /* 0x000fe20008000000 */
[----:B------:R-:W-:Y:S02]  /*2700*/  USHF.R.U32.HI UR4, URZ, UR21, UR4 ;  /* 0x00000015ff047299 */ /* 0x000fe40008011604 */
[----:B------:R-:W-:-:S03]  /*2710*/  @UP3 USHF.R.U32.HI UR5, URZ, UR15, UR8 ;  /* 0x0000000fff053299 */ /* 0x000fc60008011608 */
[----:B------:R-:W-:Y:S01]  /*2720*/  UMOV UR10, UR11 ;  /* 0x0000000b000a7c82 */ /* 0x000fe20008000000 */
[----:B------:R-:W-:Y:S02]  /*2730*/  USHF.R.U32.HI UR17, URZ, UR17, UR12 ;  /* 0x00000011ff117299 */ /* 0x000fe4000801160c */
[----:B------:R-:W-:Y:S02]  /*2740*/  USEL UR4, UR38, UR4, !UP0 ;  /* 0x0000000426047287 */ /* 0x000fe4000c000000 */
[----:B------:R-:W-:Y:S02]  /*2750*/  @UP3 USHF.R.U32.HI UR6, URZ, UR15, UR10 ;  /* 0x0000000fff063299 */ /* 0x000fe4000801160a */
[----:B------:R-:W-:Y:S02]  /*2760*/  UIMAD UR7, UR39, UR5, URZ ;  /* 0x00000005270772a4 */ /* 0x000fe4000f8e02ff */
[----:B------:R-:W-:Y:S02]  /*2770*/  USEL UR5, UR48, UR17, !UP2 ;  /* 0x0000001130057287 */ /* 0x000fe4000d000000 */
[----:B------:R-:W-:-:S02]  /*2780*/  UIMAD UR10, UR39, UR6, URZ ;  /* 0x00000006270a72a4 */ /* 0x000fc4000f8e02ff */
[----:B------:R-:W-:Y:S02]  /*2790*/  UISETP.GE.AND UP0, UPT, UR4, UR7, UPT ;  /* 0x000000070400728c */ /* 0x000fe4000bf06270 */
[----:B------:R-:W-:Y:S02]  /*27a0*/  UIMAD.WIDE.U32 UR8, UR4, UR14, URZ ;  /* 0x0000000e040872a5 */ /* 0x000fe4000f8e00ff */
[----:B------:R-:W-:Y:S02]  /*27b0*/  UISETP.GE.OR UP0, UPT, UR5, UR10, UP0 ;  /* 0x0000000a0500728c */ /* 0x000fe40008706670 */
[----:B------:R-:W-:-:S03]  /*27c0*/  UIMAD.WIDE.U32 UR10, UR5, UR14, URZ ;  /* 0x0000000e050a72a5 */ /* 0x000fc6000f8e00ff */
[----:B------:R-:W-:Y:S01]  /*27d0*/  UMOV UR7, UR9 ;  /* 0x0000000900077c82 */ /* 0x000fe20008000000 */
[----:B------:R-:W-:Y:S02]  /*27e0*/  UIADD3 UR9, UPT, UPT, -UR4, URZ, URZ ;  /* 0x000000ff04097290 */ /* 0x000fe4000fffe1ff */
[----:B------:R-:W-:Y:S02]  /*27f0*/  USHF.R.U32.HI UR7, URZ, UR15, UR7 ;  /* 0x0000000fff077299 */ /* 0x000fe40008011607 */
[----:B------:R-:W-:Y:S02]  /*2800*/  UIMAD UR10, UR18, UR9, UR38 ;  /* 0x00000009120a72a4 */ /* 0x000fe4000f8e0226 */
[----:B------:R-:W-:Y:S01]  /*2810*/  USEL UR7, UR4, UR7, !UP3 ;  /* 0x0000000704077287 */ /* 0x000fe2000d800000 */
[----:B------:R-:W-:Y:S01]  /*2820*/  @!UP0 UMOV UR8, UR11 ;  /* 0x0000000b00088c82 */ /* 0x000fe20008000000 */
[----:B------:R-:W-:Y:S02]  /*2830*/  UIADD3 UR11, UPT, UPT, -UR5, URZ, URZ ;  /* 0x000000ff050b7290 */ /* 0x000fe4000fffe1ff */
[----:B------:R-:W-:-:S02]  /*2840*/  @!UP0 USHF.R.U32.HI UR8, URZ, UR15, UR8 ;  /* 0x0000000fff088299 */ /* 0x000fc40008011608 */
[----:B------:R-:W-:Y:S02]  /*2850*/  UIADD3 UR9, UPT, UPT, -UR7, URZ, URZ ;  /* 0x000000ff07097290 */ /* 0x000fe4000fffe1ff */
[----:B------:R-:W-:Y:S02]  /*2860*/  @!UP0 USEL UR8, UR5, UR8, !UP3 ;  /* 0x0000000805088287 */ /* 0x000fe4000d800000 */
[----:B------:R-:W-:Y:S02]  /*2870*/  UIMAD UR9, UR39, UR9, UR4 ;  /* 0x00000009270972a4 */ /* 0x000fe4000f8e0204 */
[----:B------:R-:W-:Y:S02]  /*2880*/  @!UP0 UIADD3 UR7, UPT, UPT, UR7, -UR8, URZ ;  /* 0x8000000807078290 */ /* 0x000fe4000fffe0ff */
[----:B------:R-:W-:Y:S02]  /*2890*/  @!UP0 UIMAD UR8, UR9, UR6, UR8 ;  /* 0x00000006090882a4 */ /* 0x000fe4000f8e0208 */
[----:B------:R-:W-:-:S02]  /*28a0*/  @!UP0 UIMAD UR4, UR39, UR7, UR5 ;  /* 0x00000007270482a4 */ /* 0x000fc4000f8e0205 */
[----:B------:R-:W-:Y:S02]  /*28b0*/  UIMAD UR6, UR20, UR11, UR48 ;  /* 0x0000000b140672a4 */ /* 0x000fe4000f8e0230 */
[----:B------:R-:W-:Y:S01]  /*28c0*/  UIMAD UR38, UR4, UR18, UR10 ;  /* 0x00000012042672a4 */ /* 0x000fe2000f8e020a */
[----:B------:R-:W-:Y:S02]  /*28d0*/  @!UP0 UMOV UR5, UR8 ;  /* 0x0000000800058c82 */ /* 0x000fe40008000000 */
[----:B------:R-:W-:-:S12]  /*28e0*/  UIMAD UR48, UR5, UR20, UR6 ;  /* 0x00000014053072a4 */ /* 0x000fd8000f8e0206 */
.L_x_31:
        /* <DEDUP_REMOVED lines=20> */
.L_x_32:
[----:B------:R-:W-:Y:S02]  /*2a30*/  R2UR UR5, R132 ;  /* 0x00000000840572ca */ /* 0x000fe400000e0000 */
[----:B------:R-:W-:Y:S02]  /*2a40*/  R2UR UR4, R131 ;  /* 0x00000000830472ca */ /* 0x000fe400000e0000 */
[----:B------:R-:W-:Y:S02]  /*2a50*/  PLOP3.LUT P1, PT, PT, PT, PT, 0x80, 0x8 ;  /* 0x000000000008781c */ /* 0x000fe40003f2f070 */
[----:B------:R-:W-:-:S07]  /*2a60*/  LOP3.LUT R2, R2, 0x1, RZ, 0x3c, !PT ;  /* 0x0000000102027812 */ /* 0x000fce00078e3cff */
[----:B------:R-:W-:Y:S02]  /*2a70*/  UIADD3 UR47, UPT, UPT, UR48, UR5, URZ ;  /* 0x00000005302f7290 */ /* 0x000fe4000fffe0ff */
[----:B------:R-:W-:Y:S01]  /*2a80*/  UIADD3 UR26, UPT, UPT, UR38, UR4, URZ ;  /* 0x00000004261a7290 */ /* 0x000fe2000fffe0ff */
[----:B------:R-:W-:Y:S11]  /*2a90*/  BRA.U UP1, `(.L_x_33) ;  /* 0xffffffe901d47547 */ /* 0x000ff6000b83ffff */
[----:B------:R-:W-:Y:S01]  /*2aa0*/  UIADD3 UR23, UPT, UPT, UR23, 0x88, URZ ;  /* 0x0000008817177890 */ /* 0x000fe2000fffe0ff */
[----:B------:R-:W-:-:S03]  /*2ab0*/  MOV R2, UR22 ;  /* 0x0000001600027c02 */ /* 0x000fc60008000f00 */
[----:B------:R-:W-:Y:S01]  /*2ac0*/  ULEA UR4, UR32, UR23, 0x3 ;  /* 0x0000001720047291 */ /* 0x000fe2000f8e18ff */
[----:B------:R-:W-:-:S08]  /*2ad0*/  SHF.L.U32 R2, R2, 0x1f, RZ ;  /* 0x0000001f02027819 */ /* 0x000fd000000006ff */
[----:B------:R-:W1:Y:S02]  /*2ae0*/  SYNCS.PHASECHK.TRANS64.TRYWAIT P0, [UR4], R2 ;  /* 0x00000002ff0075a7 */ /* 0x000e640008001104 */
[----:B-1----:R-:W-:Y:S05]  /*2af0*/  @!P0 BRA `(.L_x_34) ;  /* 0x0000005400a88947 */ /* 0x002fea0003800000 */
.L_x_108:
[----:B------:R-:W-:-:S04]  /*2b00*/  UIADD3 UR4, UPT, UPT, UR32, 0x1, URZ ;  /* 0x0000000120047890 */ /* 0x000fc8000fffe0ff */
[----:B------:R-:W-:-:S04]  /*2b10*/  UISETP.NE.AND UP0, UPT, UR4, 0x11, UPT ;  /* 0x000000110400788c */ /* 0x000fc8000bf05270 */
[----:B------:R-:W-:Y:S02]  /*2b20*/  USEL UR5, URZ, 0x1, UP0 ;  /* 0x00000001ff057887 */ /* 0x000fe40008000000 */
[----:B------:R-:W-:Y:S02]  /*2b30*/  USEL UR4, UR4, URZ, UP0 ;  /* 0x000000ff04047287 */ /* 0x000fe40008000000 */
[----:B------:R-:W-:Y:S02]  /*2b40*/  ULOP3.LUT UR6, UR22, UR5, URZ, 0x3c, !UPT ;  /* 0x0000000516067292 */ /* 0x000fe4000f8e3cff */
[----:B------:R-:W-:-:S04]  /*2b50*/  ULEA UR5, UR4, UR23, 0x3 ;  /* 0x0000001704057291 */ /* 0x000fc8000f8e18ff */
[----:B-1----:R-:W-:-:S04]  /*2b60*/  MOV R2, UR6 ;  /* 0x0000000600027c02 */ /* 0x002fc80008000f00 */
[----:B------:R-:W-:-:S04]  /*2b70*/  SHF.L.U32 R2, R2, 0x1f, RZ ;  /* 0x0000001f02027819 */ /* 0x000fc800000006ff */
[----:B------:R-:W1:Y:S02]  /*2b80*/  SYNCS.PHASECHK.TRANS64.TRYWAIT P0, [UR5], R2 ;  /* 0x00000002ff0075a7 */ /* 0x000e640008001105 */
[----:B-1----:R-:W-:Y:S05]  /*2b90*/  @!P0 BRA `(.L_x_35) ;  /* 0x0000005400988947 */ /* 0x002fea0003800000 */
.L_x_110:
        /* <DEDUP_REMOVED lines=10> */
.L_x_112:
        /* <DEDUP_REMOVED lines=10> */
.L_x_114:
        /* <DEDUP_REMOVED lines=10> */
.L_x_116:
        /* <DEDUP_REMOVED lines=10> */
.L_x_118:
        /* <DEDUP_REMOVED lines=10> */
.L_x_120:
        /* <DEDUP_REMOVED lines=10> */
.L_x_122:
        /* <DEDUP_REMOVED lines=10> */
.L_x_124:
        /* <DEDUP_REMOVED lines=10> */
.L_x_126:
        /* <DEDUP_REMOVED lines=10> */
.L_x_128:
        /* <DEDUP_REMOVED lines=10> */
.L_x_130:
        /* <DEDUP_REMOVED lines=10> */
.L_x_132:
        /* <DEDUP_REMOVED lines=10> */
.L_x_134:
        /* <DEDUP_REMOVED lines=10> */
.L_x_136:
        /* <DEDUP_REMOVED lines=10> */
.L_x_138:
[----:B------:R-:W-:-:S04]  /*3460*/  UIADD3 UR4, UPT, UPT, UR4, 0x1, URZ ;  /* 0x0000000104047890 */ /* 0x000fc8000fffe0ff */
[----:B------:R-:W-:-:S04]  /*3470*/  UISETP.NE.AND UP0, UPT, UR4, 0x11, UPT ;  /* 0x000000110400788c */ /* 0x000fc8000bf05270 */
[----:B------:R-:W-:Y:S02]  /*3480*/  USEL UR5, URZ, 0x1, UP0 ;  /* 0x00000001ff057887 */ /* 0x000fe40008000000 */
[----:B------:R-:W-:Y:S02]  /*3490*/  USEL UR4, UR4, URZ, UP0 ;  /* 0x000000ff04047287 */ /* 0x000fe40008000000 */
[----:B------:R-:W-:Y:S02]  /*34a0*/  ULOP3.LUT UR5, UR6, UR5, URZ, 0x3c, !UPT ;  /* 0x0000000506057292 */ /* 0x000fe4000f8e3cff */
[----:B------:R-:W-:-:S04]  /*34b0*/  ULEA UR4, UR4, UR23, 0x3 ;  /* 0x0000001704047291 */ /* 0x000fc8000f8e18ff */
[----:B-1----:R-:W-:Y:S02]  /*34c0*/  IMAD.U32 R2, RZ, RZ, UR5 ;  /* 0x00000005ff027e24 */ /* 0x002fe4000f8e00ff */
[----:B------:R-:W-:-:S03]  /*34d0*/  MOV R0, UR4 ;  /* 0x0000000400007c02 */ /* 0x000fc60008000f00 */
[----:B------:R-:W-:-:S07]  /*34e0*/  SHF.L.U32 R2, R2, 0x1f, RZ ;  /* 0x0000001f02027819 */ /* 0x000fce00000006ff */
.L_x_50:
[----:B-1----:R1:W2:Y:S02]  /*34f0*/  SYNCS.PHASECHK.TRANS64.TRYWAIT P0, [R0+URZ], R2 ;  /* 0x00000002000075a7 */ /* 0x0022a400080011ff */
[----:B--2---:R-:W-:Y:S05]  /*3500*/  @!P0 NANOSLEEP.SYNCS 0x989680 ;  /* 0x009896800000895d */ /* 0x004fea0003900000 */
[----:B------:R-:W2:Y:S02]  /*3510*/  @!P0 SYNCS.PHASECHK.TRANS64 P0, [R0+URZ], R2 ;  /* 0x00000002000085a7 */ /* 0x000ea400080010ff */
[----:B--2---:R-:W-:Y:S05]  /*3520*/  @P0 EXIT ;  /* 0x000000000000094d */ /* 0x004fea0003800000 */
[----:B------:R-:W-:Y:S05]  /*3530*/  BRA `(.L_x_50) ;  /* 0xfffffffc00ec7947 */ /* 0x000fea000383ffff */
.L_x_17:
[----:B------:R-:W2:Y:S02]  /*3540*/  S2UR UR4, SR_CgaCtaId ;  /* 0x00000000000479c3 */ /* 0x000ea40000008800 */
[----:B--2---:R-:W-:-:S04]  /*3550*/  UISETP.NE.AND UP0, UPT, UR4, URZ, UPT ;  /* 0x000000ff0400728c */ /* 0x004fc8000bf05270 */
[----:B------:R-:W-:-:S09]  /*3560*/  UISETP.NE.OR UP0, UPT, UR15, 0x1, UP0 ;  /* 0x000000010f00788c */ /* 0x000fd20008705670 */
[----:B------:R-:W-:Y:S05]  /*3570*/  BRA.U UP0, `(.L_x_51) ;  /* 0x0000000100b47547 */ /* 0x000fea000b800000 */
[----:B------:R-:W2:Y:S01]  /*3580*/  S2UR UR5, SR_CgaCtaId ;  /* 0x00000000000579c3 */ /* 0x000ea20000008800 */
[----:B------:R-:W-:Y:S01]  /*3590*/  UMOV UR4, 0x400 ;  /* 0x0000040000047882 */ /* 0x000fe20000000000 */
[----:B------:R-:W-:Y:S01]  /*35a0*/  HFMA2 R3, -RZ, RZ, 0, 5.9604644775390625e-08 ;  /* 0x00000001ff037431 */ /* 0x000fe200000001ff */
[----:B------:R-:W-:Y:S01]  /*35b0*/  ISETP.NE.AND P0, PT, R0, RZ, PT ;  /* 0x000000ff0000720c */ /* 0x000fe20003f05270 */
[----:B------:R-:W-:Y:S01]  /*35c0*/  IMAD.MOV.U32 R8, RZ, RZ, RZ ;  /* 0x000000ffff087224 */ /* 0x000fe200078e00ff */
[----:B--2---:R-:W-:-:S04]  /*35d0*/  ULEA UR4, UR5, UR4, 0x18 ;  /* 0x0000000405047291 */ /* 0x004fc8000f8ec0ff */
[----:B------:R-:W-:Y:S02]  /*35e0*/  UIADD3 UR5, UPT, UPT, UR4, 0x138, URZ ;  /* 0x0000013804057890 */ /* 0x000fe4000fffe0ff */
[----:B------:R-:W-:Y:S02]  /*35f0*/  UIADD3 UR8, UPT, UPT, UR4, 0x130, URZ ;  /* 0x0000013004087890 */ /* 0x000fe4000fffe0ff */
[----:B------:R-:W-:-:S12]  /*3600*/  UPRMT UR5, URZ, 0x654, UR5 ;  /* 0x00000654ff057896 */ /* 0x000fd80008000005 */
.L_x_54:
[----:B------:R-:W-:Y:S01]  /*3610*/  SHF.L.U32 R6, R3, 0x1f, RZ ;  /* 0x0000001f03067819 */ /* 0x000fe200000006ff */
[----:B------:R-:W-:Y:S02]  /*3620*/  IMAD.U32 R4, RZ, RZ, UR8 ;  /* 0x00000008ff047e24 */ /* 0x000fe4000f8e00ff */
[----:B------:R-:W-:Y:S01]  /*3630*/  @!P0 IMAD.MOV.U32 R5, RZ, RZ, 0x10 ;  /* 0x00000010ff058424 */ /* 0x000fe200078e00ff */
[----:B------:R-:W2:Y:S02]  /*3640*/  SYNCS.PHASECHK.TRANS64.TRYWAIT P1, [UR4+0x138], R6 ;  /* 0x00013806ff0075a7 */ /* 0x000ea40008021104 */
[----:B------:R-:W-:-:S04]  /*3650*/  PRMT R4, R0, 0x654, R4 ;  /* 0x0000065400047816 */ /* 0x000fc80000000004 */
[----:B------:R-:W-:Y:S01]  /*3660*/  SEL R2, R4, R2, !P0 ;  /* 0x0000000204027207 */ /* 0x000fe20004000000 */
[----:B--2---:R-:W-:Y:S06]  /*3670*/  @!P1 BRA `(.L_x_52) ;  /* 0x0000005000489947 */ /* 0x004fec0003800000 */
.L_x_140:
[----:B------:R-:W-:Y:S01]  /*3680*/  UIADD3 UR6, UPT, UPT, UR4, 0x170, URZ ;  /* 0x0000017004067890 */ /* 0x000fe2000fffe0ff */
[----:B------:R3:W-:Y:S01]  /*3690*/  @!P0 SYNCS.ARRIVE.TRANS64.RED RZ, [R2+URZ], R5 ;  /* 0x0000000502ff89a7 */ /* 0x0007e200080004ff */
[----:B------:R-:W-:Y:S01]  /*36a0*/  UIADD3 UR7, UPT, UPT, UR4, 0x130, URZ ;  /* 0x0000013004077890 */ /* 0x000fe2000fffe0ff */
[----:B------:R-:W-:-:S08]  /*36b0*/  LOP3.LUT R3, R3, 0x1, RZ, 0x3c, !PT ;  /* 0x0000000103037812 */ /* 0x000fd000078e3cff */
[----:B------:R-:W-:Y:S06]  /*36c0*/  UGETNEXTWORKID.BROADCAST [UR6], [UR7] ;  /* 0x00000000060073ca */ /* 0x000fec0008000100 */
[----:B---3--:R-:W-:-:S04]  /*36d0*/  SHF.L.U32 R5, R8, 0x1f, RZ ;  /* 0x0000001f08057819 */ /* 0x008fc800000006ff */
[----:B------:R-:W3:Y:S02]  /*36e0*/  SYNCS.PHASECHK.TRANS64.TRYWAIT P1, [UR4+0x130], R5 ;  /* 0x00013005ff0075a7 */ /* 0x000ee40008021104 */
[----:B---3--:R-:W-:Y:S05]  /*36f0*/  @!P1 BRA `(.L_x_53) ;  /* 0x0000005000409947 */ /* 0x008fea0003800000 */
.L_x_142:
[----:B--2---:R-:W2:Y:S01]  /*3700*/  LDS.128 R4, [UR4+0x170] ;  /* 0x00017004ff047984 */ /* 0x004ea20008000c00 */
[----:B------:R-:W-:Y:S01]  /*3710*/  LOP3.LUT R8, R8, 0x1, RZ, 0x3c, !PT ;  /* 0x0000000108087812 */ /* 0x000fe200078e3cff */
[----:B------:R-:W-:Y:S01]  /*3720*/  @!PT LDS RZ, [RZ] ;  /* 0x00000000fffff984 */ /* 0x000fe20000000800 */
[----:B------:R-:W-:Y:S01]  /*3730*/  @!PT LDS RZ, [RZ] ;  /* 0x00000000fffff984 */ /* 0x000fe20000000800 */
[----:B------:R-:W-:Y:S01]  /*3740*/  @!PT LDS RZ, [RZ] ;  /* 0x00000000fffff984 */ /* 0x000fe20000000800 */
[----:B------:R-:W-:Y:S01]  /*3750*/  @!PT LDS RZ, [RZ] ;  /* 0x00000000fffff984 */ /* 0x000fe20000000800 */
[----:B------:R3:W-:Y:S06]  /*3760*/  MEMBAR.ALL.CTA ;  /* 0x0000000000007992 */ /* 0x0007ec0000008000 */
[----:B---3--:R-:W3:Y:S02]  /*3770*/  FENCE.VIEW.ASYNC.S ;  /* 0x00000000000073c6 */ /* 0x008ee40000000000 */
[----:B---3--:R-:W-:Y:S01]  /*3780*/  SYNCS.ARRIVE.TRANS64.RED.A1T0 RZ, [UR5], RZ ;  /* 0x000000ffffff79a7 */ /* 0x008fe20008100405 */
[----:B--2---:R-:W-:-:S13]  /*3790*/  LOP3.LUT P1, RZ, R6, 0x1, RZ, 0xc0, !PT ;  /* 0x0000000106ff7812 */ /* 0x004fda000782c0ff */
[----:B------:R-:W-:Y:S05]  /*37a0*/  @P1 BRA `(.L_x_54) ;  /* 0xfffffffc00981947 */ /* 0x000fea000383ffff */
[----:B------:R-:W-:-:S04]  /*37b0*/  SHF.L.U32 R0, R3, 0x1f, RZ ;  /* 0x0000001f03007819 */ /* 0x000fc800000006ff */
[----:B------:R-:W2:Y:S02]  /*37c0*/  SYNCS.PHASECHK.TRANS64 P0, [UR4+0x138], R0 ;  /* 0x00013800ff0075a7 */ /* 0x000ea40008001004 */
[----:B-12---:R-:W-:Y:S05]  /*37d0*/  @P0 EXIT ;  /* 0x000000000000094d */ /* 0x006fea0003800000 */
[----:B------:R-:W-:-:S07]  /*37e0*/  MOV R0, UR4 ;  /* 0x0000000400007c02 */ /* 0x000fce0008000f00 */
.L_x_55:
[----:B-1----:R-:W-:-:S04]  /*37f0*/  SHF.L.U32 R2, R3, 0x1f, RZ ;  /* 0x0000001f03027819 */ /* 0x002fc800000006ff */
[----:B------:R1:W2:Y:S03]  /*3800*/  SYNCS.PHASECHK.TRANS64.TRYWAIT P0, [R0+URZ+0x138], R2 ;  /* 0x00013802000075a7 */ /* 0x0002a600080011ff */
[----:B--2---:R-:W-:Y:S05]  /*3810*/  @!P0 NANOSLEEP.SYNCS 0x989680 ;  /* 0x009896800000895d */ /* 0x004fea0003900000 */
[----:B------:R-:W2:Y:S02]  /*3820*/  @!P0 SYNCS.PHASECHK.TRANS64 P0, [R0+URZ+0x138], R2 ;  /* 0x00013802000085a7 */ /* 0x000ea400080010ff */
[----:B--2---:R-:W-:Y:S05]  /*3830*/  @P0 EXIT ;  /* 0x000000000000094d */ /* 0x004fea0003800000 */
[----:B------:R-:W-:Y:S05]  /*3840*/  BRA `(.L_x_55) ;  /* 0xfffffffc00e87947 */ /* 0x000fea000383ffff */
.L_x_51:
[----:B------:R-:W-:-:S09]  /*3850*/  UISETP.NE.AND UP0, UPT, UR15, URZ, UPT ;  /* 0x000000ff0f00728c */ /* 0x000fd2000bf05270 */
[----:B------:R-:W-:Y:S05]  /*3860*/  BRA.U UP0, `(.L_x_56) ;  /* 0x0000000d003c7547 */ /* 0x000fea000b800000 */
[----:B------:R-:W2:Y:S01]  /*3870*/  S2UR UR7, SR_CgaCtaId ;  /* 0x00000000000779c3 */ /* 0x000ea20000008800 */
[----:B------:R-:W-:Y:S01]  /*3880*/  UMOV UR4, 0x40 ;  /* 0x0000004000047882 */ /* 0x000fe20000000000 */
[----:B------:R-:W-:Y:S01]  /*3890*/  NOP ;  /* 0x0000000000007918 */ /* 0x000fe20000000000 */
[----:B------:R-:W-:Y:S01]  /*38a0*/  UMOV UR6, 0x400 ;  /* 0x0000040000067882 */ /* 0x000fe20000000000 */
[----:B--2---:R-:W-:Y:S02]  /*38b0*/  ULEA UR5, UR7, UR4, 0x18 ;  /* 0x0000000407057291 */ /* 0x004fe4000f8ec0ff */
[----:B------:R-:W-:-:S07]  /*38c0*/  ULEA UR6, UR7, UR6, 0x18 ;  /* 0x0000000607067291 */ /* 0x000fce000f8ec0ff */
[----:B------:R-:W2:Y:S02]  /*38d0*/  LDS.U8 R0, [UR5+0x1c] ;  /* 0x00001c05ff007984 */ /* 0x000ea40008000000 */
[----:B--2---:R-:W-:-:S13]  /*38e0*/  ISETP.NE.AND P0, PT, R0, RZ, PT ;  /* 0x000000ff0000720c */ /* 0x004fda0003f05270 */
[----:B------:R-:W-:Y:S05]  /*38f0*/  @P0 BRA `(.L_x_57) ;  /* 0x0000000000580947 */ /* 0x000fea0003800000 */
[----:B------:R-:W-:-:S13]  /*3900*/  ELECT P0, URZ, PT ;  /* 0x0000000000ff782f */ /* 0x000fda0003800000 */
[----:B------:R-:W-:Y:S05]  /*3910*/  @!P0 BRA `(.L_x_58) ;  /* 0x0000000000608947 */ /* 0x000fea0003800000 */
[----:B------:R-:W-:Y:S01]  /*3920*/  UMOV UR4, 0x10 ;  /* 0x0000001000047882 */ /* 0x000fe20000000000 */
[----:B------:R-:W-:Y:S01]  /*3930*/  HFMA2 R0, -RZ, RZ, 0, 5.9604644775390625e-08 ;  /* 0x00000001ff007431 */ /* 0x000fe200000001ff */
[----:B------:R-:W-:-:S03]  /*3940*/  MOV R2, 0xffff ;  /* 0x0000ffff00027802 */ /* 0x000fc60000000f00 */
[----:B------:R-:W-:Y:S04]  /*3950*/  DEPBAR.LE SB2, 0x36 ;  /* 0x0000ad800000791a */ /* 0x000fe80000000000 */
[----:B------:R-:W2:Y:S02]  /*3960*/  UTCATOMSWS.FIND_AND_SET.ALIGN UP0, UR4, UR4 ;  /* 0x00000004000475e3 */ /* 0x000ea40008000800 */
[----:B--2---:R-:W-:Y:S01]  /*3970*/  MOV R3, UR4 ;  /* 0x0000000400037c02 */ /* 0x004fe20008000f00 */
[----:B------:R-:W-:Y:S06]  /*3980*/  BRA.U UP0, `(.L_x_59) ;  /* 0x0000000100187547 */ /* 0x000fec000b800000 */
.L_x_60:
[----:B------:R-:W-:Y:S05]  /*3990*/  NANOSLEEP 0x64 ;  /* 0x000000640000795d */ /* 0x000fea0003800000 */
[----:B------:R-:W-:-:S05]  /*39a0*/  UMOV UR4, 0x10 ;  /* 0x0000001000047882 */ /* 0x000fca0000000000 */
[----:B------:R-:W-:Y:S04]  /*39b0*/  DEPBAR.LE SB2, 0x36 ;  /* 0x0000ad800000791a */ /* 0x000fe80000000000 */
[----:B------:R-:W2:Y:S02]  /*39c0*/  UTCATOMSWS.FIND_AND_SET.ALIGN UP0, UR4, UR4 ;  /* 0x00000004000475e3 */ /* 0x000ea40008000800 */
[----:B--2---:R-:W-:Y:S01]  /*39d0*/  MOV R3, UR4 ;  /* 0x0000000400037c02 */ /* 0x004fe20008000f00 */
[----:B------:R-:W-:Y:S05]  /*39e0*/  BRA.U !UP0, `(.L_x_60) ;  /* 0xfffffffd08e87547 */ /* 0x000fea000b83ffff */
.L_x_59:
[-C--:B------:R-:W-:Y:S02]  /*39f0*/  SHF.L.U32 R2, R2, R3.reuse, RZ ;  /* 0x0000000302027219 */ /* 0x080fe400000006ff */
[----:B------:R-:W-:Y:S01]  /*3a00*/  SHF.L.U32 R0, R0, R3, RZ ;  /* 0x0000000300007219 */ /* 0x000fe200000006ff */
[----:B------:R-:W-:Y:S02]  /*3a10*/  IMAD.SHL.U32 R3, R3, 0x20, RZ ;  /* 0x0000002003037824 */ /* 0x000fe400078e00ff */
[----:B------:R2:W-:Y:S04]  /*3a20*/  ATOMS.OR RZ, [UR5+0x14], R2 ;  /* 0x00001402ffff798c */ /* 0x0005e8000b000005 */
[----:B------:R2:W-:Y:S04]  /*3a30*/  ATOMS.OR RZ, [UR5+0x18], R0 ;  /* 0x00001800ffff798c */ /* 0x0005e8000b000005 */
[----:B------:R2:W-:Y:S01]  /*3a40*/  STS [UR6+0x180], R3 ;  /* 0x00018003ff007988 */ /* 0x0005e20008000806 */
[----:B------:R-:W-:Y:S05]  /*3a50*/  BRA `(.L_x_58) ;  /* 0x0000000000107947 */ /* 0x000fea0003800000 */
.L_x_57:
[----:B------:R-:W-:Y:S02]  /*3a60*/  MOV R0, 0xffffffff ;  /* 0xffffffff00007802 */ /* 0x000fe40000000f00 */
[----:B------:R-:W-:-:S03]  /*3a70*/  MOV R2, 0x3aa0 ;  /* 0x00003aa000027802 */ /* 0x000fc60000000f00 */
[----:B------:R2:W-:Y:S04]  /*3a80*/  STS [UR6+0x180], R0 ;  /* 0x00018000ff007988 */ /* 0x0005e80008000806 */
[----:B-12--5:R-:W-:Y:S05]  /*3a90*/  CALL.REL.NOINC `($__internal_1_$__cuda_sm10x_tcgen05_guardrail_trap_phase_invalid_during_alloc) ;  /* 0x0000005000807944 */ /* 0x026fea0003c00000 */
.L_x_58:
[----:B------:R-:W-:Y:S05]  /*3aa0*/  WARPSYNC.ALL ;  /* 0x0000000000007948 */ /* 0x000fea0003800000 */
[----:B------:R-:W3:Y:S01]  /*3ab0*/  S2UR UR4, SR_CgaCtaId ;  /* 0x00000000000479c3 */ /* 0x000ee20000008800 */
[----:B------:R-:W-:Y:S01]  /*3ac0*/  UMOV UR19, 0x400 ;  /* 0x0000040000137882 */ /* 0x000fe20000000000 */
[----:B------:R-:W-:-:S06]  /*3ad0*/  NOP ;  /* 0x0000000000007918 */ /* 0x000fcc0000000000 */
[----:B------:R-:W-:Y:S06]  /*3ae0*/  BAR.ARV 0x6, 0xa0 ;  /* 0x0182800000007b1d */ /* 0x000fec0000002000 */
[----:B------:R-:W4:Y:S01]  /*3af0*/  LDCU UR5, c[0x0][0x390] ;  /* 0x00007200ff0577ac */ /* 0x000f220008000800 */
[----:B------:R-:W-:Y:S01]  /*3b00*/  IMAD.MOV.U32 R8, RZ, RZ, 0x1 ;  /* 0x00000001ff087424 */ /* 0x000fe200078e00ff */
[----:B------:R-:W1:Y:S01]  /*3b10*/  LDCU UR6, c[0x0][0x390] ;  /* 0x00007200ff0677ac */ /* 0x000e620008000800 */
[----:B------:R-:W-:Y:S01]  /*3b20*/  UMOV UR22, URZ ;  /* 0x000000ff00167c82 */ /* 0x000fe20008000000 */
[----:B------:R-:W-:Y:S01]  /*3b30*/  UMOV UR16, URZ ;  /* 0x000000ff00107c82 */ /* 0x000fe20008000000 */
[----:B---3--:R-:W-:Y:S01]  /*3b40*/  ULEA UR19, UR4, UR19, 0x18 ;  /* 0x0000001304137291 */ /* 0x008fe2000f8ec0ff */
[----:B------:R-:W-:Y:S01]  /*3b50*/  UMOV UR26, 0x0 ;  /* 0x00000000001a7882 */ /* 0x000fe20000000000 */
[----:B------:R-:W-:-:S02]  /*3b60*/  UMOV UR27, 0x8118010 ;  /* 0x08118010001b7882 */ /* 0x000fc40000000000 */
[----:B------:R-:W-:Y:S01]  /*3b70*/  UIADD3 UR21, UPT, UPT, UR19, 0x4400, URZ ;  /* 0x0000440013157890 */ /* 0x000fe2000fffe0ff */
[----:B------:R-:W-:Y:S01]  /*3b80*/  UMOV UR24, 0x0 ;  /* 0x0000000000187882 */ /* 0x000fe20000000000 */
[----:B------:R-:W-:Y:S01]  /*3b90*/  UMOV UR25, 0x8118010 ;  /* 0x0811801000197882 */ /* 0x000fe20000000000 */
[----:B----4-:R-:W-:Y:S02]  /*3ba0*/  UIADD3 UR5, UPT, UPT, UR5, 0x3f, URZ ;  /* 0x0000003f05057890 */ /* 0x010fe4000fffe0ff */
[----:B------:R-:W2:Y:S01]  /*3bb0*/  LDS R9, [UR19+0x180] ;  /* 0x00018013ff097984 */ /* 0x000ea20008000800 */
[----:B------:R-:W-:Y:S02]  /*3bc0*/  USHF.R.U32.HI UR21, URZ, 0x4, UR21 ;  /* 0x00000004ff157899 */ /* 0x000fe40008011615 */
[----:B------:R-:W-:Y:S02]  /*3bd0*/  USHF.R.S32.HI UR4, URZ, 0x1f, UR5 ;  /* 0x0000001fff047899 */ /* 0x000fe40008011405 */
[----:B------:R-:W-:-:S02]  /*3be0*/  ULOP3.LUT UR21, UR21, 0x3fff, URZ, 0xc0, !UPT ;  /* 0x00003fff15157892 */ /* 0x000fc4000f8ec0ff */
[----:B------:R-:W-:Y:S02]  /*3bf0*/  ULEA.HI UR4, UR4, UR5, URZ, 0x6 ;  /* 0x0000000504047291 */ /* 0x000fe4000f8f30ff */
[----:B------:R-:W-:Y:S02]  /*3c00*/  UIADD3 UR5, UPT, UPT, UR19, 0x26400, URZ ;  /* 0x0002640013057890 */ /* 0x000fe4000fffe0ff */
[----:B------:R-:W-:Y:S02]  /*3c10*/  USHF.R.S32.HI UR28, URZ, 0x6, UR4 ;  /* 0x00000006ff1c7899 */ /* 0x000fe40008011404 */
[----:B------:R-:W-:Y:S02]  /*3c20*/  UIADD3 UR4, UPT, UPT, UR19, 0x138, URZ ;  /* 0x0000013813047890 */ /* 0x000fe4000fffe0ff */
[----:B------:R-:W-:Y:S02]  /*3c30*/  UISETP.LT.AND UP0, UPT, UR28, 0x1, UPT ;  /* 0x000000011c00788c */ /* 0x000fe4000bf01270 */
[----:B------:R-:W-:-:S02]  /*3c40*/  USHF.R.U32.HI UR5, URZ, 0x4, UR5 ;  /* 0x00000004ff057899 */ /* 0x000fc40008011605 */
[----:B------:R-:W-:Y:S02]  /*3c50*/  USEL UR30, UR28, 0x1, !UP0 ;  /* 0x000000011c1e7887 */ /* 0x000fe4000c000000 */
[----:B------:R-:W-:Y:S02]  /*3c60*/  UPRMT UR29, URZ, 0x654, UR4 ;  /* 0x00000654ff1d7896 */ /* 0x000fe40008000004 */
[----:B------:R-:W-:Y:S02]  /*3c70*/  ULOP3.LUT UR20, UR5, 0x3fff, URZ, 0xc0, !UPT ;  /* 0x00003fff05147892 */ /* 0x000fe4000f8ec0ff */
[----:B------:R-:W-:Y:S02]  /*3c80*/  UIADD3 UR30, UPT, UPT, -UR30, URZ, URZ ;  /* 0x000000ff1e1e7290 */ /* 0x000fe4000fffe1ff */
[----:B-1----:R-:W-:Y:S01]  /*3c90*/  UISETP.GE.AND UP4, UPT, UR6, 0x1, UPT ;  /* 0x000000010600788c */ /* 0x002fe2000bf86270 */
[C---:B--2---:R-:W-:Y:S01]  /*3ca0*/  VIADD R3, R9.reuse, 0x40 ;  /* 0x0000004009037836 */ /* 0x044fe20000000000 */
[----:B------:R-:W-:-:S04]  /*3cb0*/  LOP3.LUT R2, R9, 0xffff, RZ, 0xc0, !PT ;  /* 0x0000ffff09027812 */ /* 0x000fc800078ec0ff */
[----:B------:R-:W-:-:S05]  /*3cc0*/  LOP3.LUT R3, R3, 0xffff, RZ, 0xc0, !PT ;  /* 0x0000ffff03037812 */ /* 0x000fca00078ec0ff */
[----:B------:R1:W-:Y:S02]  /*3cd0*/  STL.64 [R1], R2 ;  /* 0x0000000201007387 */ /* 0x0003e40000100a00 */
[----:B-1----:R-:W-:-:S07]  /*3ce0*/  CS2R R2, SRZ ;  /* 0x0000000000027805 */ /* 0x002fce000001ff00 */
.L_x_67:
[----:B-1----:R-:W-:-:S04]  /*3cf0*/  SHF.L.U32 R4, R3, 0x1f, RZ ;  /* 0x0000001f03047819 */ /* 0x002fc800000006ff */
[----:B------:R-:W1:Y:S02]  /*3d00*/  SYNCS.PHASECHK.TRANS64.TRYWAIT P0, [UR19+0x130], R4 ;  /* 0x00013004ff0075a7 */ /* 0x000e640008001113 */
[----:B-12-4-:R-:W-:Y:S05]  /*3d10*/  @!P0 BRA `(.L_x_61) ;  /* 0x0000004800d08947 */ /* 0x016fea0003800000 */
.L_x_144:
[----:B-1----:R-:W1:Y:S01]  /*3d20*/  LDS.128 R4, [UR19+0x170] ;  /* 0x00017013ff047984 */ /* 0x002e620008000c00 */
[----:B------:R-:W-:Y:S01]  /*3d30*/  ULEA UR23, UR22, UR19, 0x3 ;  /* 0x0000001316177291 */ /* 0x000fe2000f8e18ff */
[----:B------:R-:W-:Y:S01]  /*3d40*/  SHF.L.U32 R0, R8, 0x1f, RZ ;  /* 0x0000001f08007819 */ /* 0x000fe200000006ff */
[----:B------:R-:W-:Y:S01]  /*3d50*/  @!PT LDS RZ, [RZ] ;  /* 0x00000000fffff984 */ /* 0x000fe20000000800 */
[----:B------:R-:W-:Y:S01]  /*3d60*/  @!PT LDS RZ, [RZ] ;  /* 0x00000000fffff984 */ /* 0x000fe20000000800 */
[----:B------:R-:W-:Y:S01]  /*3d70*/  @!PT LDS RZ, [RZ] ;  /* 0x00000000fffff984 */ /* 0x000fe20000000800 */
[----:B------:R-:W-:Y:S01]  /*3d80*/  @!PT LDS RZ, [RZ] ;  /* 0x00000000fffff984 */ /* 0x000fe20000000800 */
[----:B------:R2:W-:Y:S06]  /*3d90*/  MEMBAR.ALL.CTA ;  /* 0x0000000000007992 */ /* 0x0005ec0000008000 */
[----:B--2---:R-:W2:Y:S02]  /*3da0*/  FENCE.VIEW.ASYNC.S ;  /* 0x00000000000073c6 */ /* 0x004ea40000000000 */
[----:B--2---:R-:W-:Y:S01]  /*3db0*/  SYNCS.ARRIVE.TRANS64.RED.A1T0 RZ, [UR29], RZ ;  /* 0x000000ffffff79a7 */ /* 0x004fe2000810041d */
[----:B------:R-:W2:Y:S01]  /*3dc0*/  SYNCS.PHASECHK.TRANS64.TRYWAIT P0, [UR23+0x150], R0 ;  /* 0x00015000ff0075a7 */ /* 0x000ea20008001117 */
[----:B-1----:R-:W-:Y:S01]  /*3dd0*/  LOP3.LUT P2, RZ, R6, 0x1, RZ, 0xc0, !PT ;  /* 0x0000000106ff7812 */ /* 0x002fe2000784c0ff */
[----:B--2---:R-:W-:-:S12]  /*3de0*/  @!P0 BRA `(.L_x_62) ;  /* 0x0000004800b48947 */ /* 0x004fd80003800000 */
.L_x_146:
[----:B------:R-:W-:Y:S05]  /*3df0*/  BRA.U !UP4, `(.L_x_63) ;  /* 0x000000010cc87547 */ /* 0x000fea000b800000 */
[----:B-1----:R-:W-:Y:S01]  /*3e00*/  IMAD.U32 R0, RZ, RZ, UR22 ;  /* 0x00000016ff007e24 */ /* 0x002fe2000f8e00ff */
[----:B------:R-:W-:-:S04]  /*3e10*/  ULEA UR4, UR16, UR19, 0x3 ;  /* 0x0000001310047291 */ /* 0x000fc8000f8e18ff */
[----:B------:R-:W-:-:S05]  /*3e20*/  LEA R0, R0, R1, 0x2 ;  /* 0x0000000100007211 */ /* 0x000fca00078e10ff */
[----:B------:R1:W5:Y:S01]  /*3e30*/  LDL R4, [R0] ;  /* 0x0000000000047983 */ /* 0x0003620000100800 */
[----:B------:R-:W-:Y:S01]  /*3e40*/  UPLOP3.LUT UP2, UPT, UPT, UPT, UPT, 0x40, 0x4 ;  /* 0x000000000004789c */ /* 0x000fe20003f4e870 */
[----:B------:R-:W-:Y:S01]  /*3e50*/  UMOV UR18, UR30 ;  /* 0x0000001e00127c82 */ /* 0x000fe20008000000 */
[----:B------:R-:W-:Y:S01]  /*3e60*/  UMOV UR17, UR28 ;  /* 0x0000001c00117c82 */ /* 0x000fe20008000000 */
[----:B------:R-:W-:Y:S01]  /*3e70*/  UMOV UR5, UR16 ;  /* 0x0000001000057c82 */ /* 0x000fe20008000000 */
[----:B-1----:R-:W-:-:S04]  /*3e80*/  SHF.L.U32 R0, R2, 0x1f, RZ ;  /* 0x0000001f02007819 */ /* 0x002fc800000006ff */
[----:B------:R1:W2:Y:S03]  /*3e90*/  SYNCS.PHASECHK.TRANS64.TRYWAIT P1, [UR4], R0 ;  /* 0x00000000ff0075a7 */ /* 0x0002a60008021104 */
.L_x_66:
[----:B------:R-:W-:Y:S02]  /*3ea0*/  UIADD3 UR18, UPT, UPT, UR18, 0x1, URZ ;  /* 0x0000000112127890 */ /* 0x000fe4000fffe0ff */
[----:B------:R-:W-:Y:S02]  /*3eb0*/  ULEA UR15, UR5, UR19, 0x3 ;  /* 0x00000013050f7291 */ /* 0x000fe4000f8e18ff */
[----:B------:R-:W-:Y:S01]  /*3ec0*/  UISETP.NE.AND UP3, UPT, UR18, URZ, UPT ;  /* 0x000000ff1200728c */ /* 0x000fe2000bf65270 */
[----:B--234-:R-:W-:Y:S10]  /*3ed0*/  @P1 BRA `(.L_x_64) ;  /* 0x00000000000c1947 */ /* 0x01cff40003800000 */
[----:B------:R-:W-:Y:S04]  /*3ee0*/  SHF.L.U32 R5, R2, 0x1f, RZ ;  /* 0x0000001f02057819 */ /* 0x000fe800000006ff */
[----:B------:R-:W2:Y:S02]  /*3ef0*/  SYNCS.PHASECHK.TRANS64.TRYWAIT P0, [UR15], R5 ;  /* 0x00000005ff0075a7 */ /* 0x000ea4000800110f */
[----:B--2---:R-:W-:Y:S05]  /*3f00*/  @!P0 BRA `(.L_x_65) ;  /* 0x0000004800848947 */ /* 0x004fea0003800000 */
.L_x_64:
[----:B------:R-:W-:Y:S01]  /*3f10*/  UISETP.NE.AND UP0, UPT, UR17, 0x1, UPT ;  /* 0x000000011100788c */ /* 0x000fe2000bf05270 */
[----:B------:R-:W-:Y:S01]  /*3f20*/  PLOP3.LUT P1, PT, PT, PT, PT, 0x80, 0x8 ;  /* 0x000000000008781c */ /* 0x000fe20003f2f070 */
[----:B------:R-:W-:Y:S02]  /*3f30*/  UIADD3 UR4, UPT, UPT, UR5, 0x1, URZ ;  /* 0x0000000105047890 */ /* 0x000fe4000fffe0ff */
[----:B------:R-:W-:Y:S02]  /*3f40*/  ULEA UR10, UR5, UR20, 0x8 ;  /* 0x00000014050a7291 */ /* 0x000fe4000f8e40ff */
[----:B------:R-:W-:Y:S01]  /*3f50*/  UISETP.NE.AND UP1, UPT, UR4, 0x11, UPT ;  /* 0x000000110400788c */ /* 0x000fe2000bf25270 */
[----:B------:R-:W-:Y:S01]  /*3f60*/  PLOP3.LUT P0, PT, PT, PT, UP0, 0x80, 0x8 ;  /* 0x000000000008781c */ /* 0x000fe20003f0f008 */
[----:B------:R-:W-:Y:S02]  /*3f70*/  ULEA UR8, UR5, UR21, 0x9 ;  /* 0x0000001505087291 */ /* 0x000fe4000f8e48ff */
[----:B------:R-:W-:Y:S02]  /*3f80*/  USEL UR6, URZ, 0x1, UP1 ;  /* 0x00000001ff067887 */ /* 0x000fe40008800000 */
[----:B------:R-:W-:Y:S02]  /*3f90*/  USEL UR16, UR4, URZ, UP1 ;  /* 0x000000ff04107287 */ /* 0x000fe40008800000 */
[----:B------:R-:W-:Y:S02]  /*3fa0*/  UIADD3 UR12, UPT, UPT, UR10, 0x80, URZ ;  /* 0x000000800a0c7890 */ /* 0x000fe4000fffe0ff */
[----:B------:R-:W-:Y:S01]  /*3fb0*/  @UP0 ULEA UR4, UR16, UR19, 0x3 ;  /* 0x0000001310040291 */ /* 0x000fe2000f8e18ff */
[----:B------:R-:W-:Y:S01]  /*3fc0*/  LOP3.LUT R2, R2, UR6, RZ, 0x3c, !PT ;  /* 0x0000000602027c12 */ /* 0x000fe2000f8e3cff */
[----:B------:R-:W-:Y:S01]  /*3fd0*/  UIADD3 UR6, UPT, UPT, UR8, 0x100, URZ ;  /* 0x0000010008067890 */ /* 0x000fe2000fffe0ff */
[----:B------:R-:W-:Y:S02]  /*3fe0*/  UMOV UR11, 0x80004020 ;  /* 0x80004020000b7882 */ /* 0x000fe40000000000 */
[----:B-1----:R-:W-:Y:S01]  /*3ff0*/  @P0 SHF.L.U32 R0, R2, 0x1f, RZ ;  /* 0x0000001f02000819 */ /* 0x002fe200000006ff */
[----:B------:R-:W-:Y:S01]  /*4000*/  UMOV UR9, 0x40004040 ;  /* 0x4000404000097882 */ /* 0x000fe20000000000 */
[----:B------:R-:W-:Y:S01]  /*4010*/  UMOV UR13, 0x80004020 ;  /* 0x80004020000d7882 */ /* 0x000fe20000000000 */
[----:B------:R-:W-:Y:S01]  /*4020*/  UMOV UR7, 0x40004040 ;  /* 0x4000404000077882 */ /* 0x000fe20000000000 */
[----:B------:R3:W4:Y:S01]  /*4030*/  @P0 SYNCS.PHASECHK.TRANS64.TRYWAIT P1, [UR4], R0 ;  /* 0x00000000ff0005a7 */ /* 0x0007220008021104 */
[----:B------:R-:W-:Y:S11]  /*4040*/  ELECT P0, URZ, PT ;  /* 0x0000000000ff782f */ /* 0x000ff60003800000 */
[----:B------:R-:W-:Y:S02]  /*4050*/  @!UPT UIADD3 URZ, UPT, UPT, URZ, URZ, URZ ;  /* 0x000000fffffff290 */ /* 0x000fe4000fffe0ff */
[C---:B-----5:R-:W-:Y:S02]  /*4060*/  @P0 R2UR.BROADCAST UR5, R4.reuse ;  /* 0x00000000040502ca */ /* 0x060fe400008e0000 */
[----:B------:R-:W-:Y:S11]  /*4070*/  ELECT P0, URZ, PT ;  /* 0x0000000000ff782f */ /* 0x000ff60003800000 */
[----:B------:R-:W-:Y:S02]  /*4080*/  @!UPT UIADD3 URZ, UPT, UPT, URZ, URZ, URZ ;  /* 0x000000fffffff290 */ /* 0x000fe4000fffe0ff */
[----:B------:R-:W-:Y:S01]  /*4090*/  @P0 R2UR.BROADCAST UR14, R4 ;  /* 0x00000000040e02ca */ /* 0x000fe200008e0000 */
[----:B------:R-:W-:Y:S02]  /*40a0*/  UIADD3 UR4, UPT, UPT, UR15, 0x88, URZ ;  /* 0x000000880f047890 */ /* 0x000fe4000fffe0ff */
[----:B------:R-:W-:Y:S01]  /*40b0*/  UIADD3 UR17, UPT, UPT, UR17, -0x1, URZ ;  /* 0xffffffff11117890 */ /* 0x000fe2000fffe0ff */
[----:B------:R1:W-:Y:S01]  /*40c0*/  UTCQMMA gdesc[UR8], gdesc[UR10], tmem[UR5], tmem[UR26], idesc[UR27], UP2 ;  /* 0x00ff1a0a080075ea */ /* 0x0003e20009000305 */
[----:B------:R-:W-:Y:S08]  /*40d0*/  UPLOP3.LUT UP2, UPT, UPT, UPT, UPT, 0x80, 0x8 ;  /* 0x000000000008789c */ /* 0x000ff00003f4f070 */
[----:B------:R3:W-:Y:S01]  /*40e0*/  UTCQMMA gdesc[UR6], gdesc[UR12], tmem[UR14], tmem[UR24], idesc[UR25], UPT ;  /* 0x00ff180c060075ea */ /* 0x0007e2000b80030e */
[----:B------:R3:W-:Y:S01]  /*40f0*/  UTCBAR [UR4], URZ ;  /* 0x000000ff040073e9 */ /* 0x0007e200080000ff */
[----:B-1----:R-:W-:Y:S01]  /*4100*/  UMOV UR5, UR16 ;  /* 0x0000001000057c82 */ /* 0x002fe20008000000 */
[----:B------:R-:W-:Y:S05]  /*4110*/  BRA.U UP3, `(.L_x_66) ;  /* 0xfffffffd03607547 */ /* 0x000fea000b83ffff */
.L_x_63:
[----:B---3--:R-:W-:Y:S01]  /*4120*/  UIADD3 UR4, UPT, UPT, UR22, 0x1, URZ ;  /* 0x0000000116047890 */ /* 0x008fe2000fffe0ff */
[----:B------:R-:W-:Y:S01]  /*4130*/  LOP3.LUT R3, R3, 0x1, RZ, 0x3c, !PT ;  /* 0x0000000103037812 */ /* 0x000fe200078e3cff */
[----:B------:R-:W-:Y:S02]  /*4140*/  UIADD3 UR5, UPT, UPT, UR23, 0x140, URZ ;  /* 0x0000014017057890 */ /* 0x000fe4000fffe0ff */
[----:B------:R-:W-:-:S04]  /*4150*/  UISETP.NE.AND UP0, UPT, UR4, 0x2, UPT ;  /* 0x000000020400788c */ /* 0x000fc8000bf05270 */
[----:B------:R-:W-:Y:S02]  /*4160*/  USEL UR6, URZ, 0x1, UP0 ;  /* 0x00000001ff067887 */ /* 0x000fe40008000000 */
[----:B------:R-:W-:Y:S01]  /*4170*/  USEL UR22, UR4, URZ, UP0 ;  /* 0x000000ff04167287 */ /* 0x000fe20008000000 */
[----:B------:R2:W-:Y:S03]  /*4180*/  UTCBAR [UR5], URZ ;  /* 0x000000ff050073e9 */ /* 0x0005e600080000ff */
[----:B------:R-:W-:Y:S01]  /*4190*/  LOP3.LUT R8, R8, UR6, RZ, 0x3c, !PT ;  /* 0x0000000608087c12 */ /* 0x000fe2000f8e3cff */
[----:B------:R-:W-:Y:S07]  /*41a0*/  @P2 BRA `(.L_x_67) ;  /* 0xfffffff800d02947 */ /* 0x000fee000383ffff */
[----:B------:R-:W3:Y:S01]  /*41b0*/  S2UR UR6, SR_CgaCtaId ;  /* 0x00000000000679c3 */ /* 0x000ee20000008800 */
[----:B------:R-:W-:Y:S01]  /*41c0*/  ELECT P0, URZ, PT ;  /* 0x0000000000ff782f */ /* 0x000fe20003800000 */
[----:B-1----:R-:W-:Y:S01]  /*41d0*/  IMAD.MOV.U32 R0, RZ, RZ, 0x1 ;  /* 0x00000001ff007424 */ /* 0x002fe200078e00ff */
[----:B------:R-:W-:Y:S01]  /*41e0*/  UIADD3 UR19, UPT, UPT, UR19, 0x150, URZ ;  /* 0x0000015013137890 */ /* 0x000fe2000fffe0ff */
[----:B------:R-:W-:Y:S01]  /*41f0*/  SHF.L.U32 R2, R8, 0x1f, RZ ;  /* 0x0000001f08027819 */ /* 0x000fe200000006ff */
[----:B------:R-:W-:-:S03]  /*4200*/  UMOV UR4, 0x40 ;  /* 0x0000004000047882 */ /* 0x000fc60000000000 */
[----:B------:R-:W-:Y:S01]  /*4210*/  UVIRTCOUNT.DEALLOC.SMPOOL 0x80 ;  /* 0x000000800000784c */ /* 0x000fe20000000000 */
[----:B---3--:R-:W-:Y:S02]  /*4220*/  ULEA UR6, UR6, UR4, 0x18 ;  /* 0x0000000406067291 */ /* 0x008fe4000f8ec0ff */
[----:B------:R-:W-:-:S07]  /*4230*/  ULEA UR4, UR22, UR19, 0x3 ;  /* 0x0000001316047291 */ /* 0x000fce000f8e18ff */
[----:B------:R1:W-:Y:S02]  /*4240*/  @P0 STS.U8 [UR6+0x1c], R0 ;  /* 0x00001c00ff000988 */ /* 0x0003e40008000006 */
[----:B------:R-:W3:Y:S02]  /*4250*/  SYNCS.PHASECHK.TRANS64.TRYWAIT P0, [UR4], R2 ;  /* 0x00000002ff0075a7 */ /* 0x000ee40008001104 */
[----:B-1-3--:R-:W-:Y:S05]  /*4260*/  @!P0 BRA `(.L_x_68) ;  /* 0x0000004400c48947 */ /* 0x00afea0003800000 */
.L_x_149:
[----:B------:R-:W-:-:S04]  /*4270*/  UIADD3 UR4, UPT, UPT, UR22, 0x1, URZ ;  /* 0x0000000116047890 */ /* 0x000fc8000fffe0ff */
[----:B------:R-:W-:-:S04]  /*4280*/  UISETP.NE.AND UP0, UPT, UR4, 0x2, UPT ;  /* 0x000000020400788c */ /* 0x000fc8000bf05270 */
[----:B--2---:R-:W-:Y:S02]  /*4290*/  USEL UR5, URZ, 0x1, UP0 ;  /* 0x00000001ff057887 */ /* 0x004fe40008000000 */
[----:B------:R-:W-:-:S04]  /*42a0*/  USEL UR4, UR4, URZ, UP0 ;  /* 0x000000ff04047287 */ /* 0x000fc80008000000 */
[----:B------:R-:W-:Y:S01]  /*42b0*/  ULEA UR4, UR4, UR19, 0x3 ;  /* 0x0000001304047291 */ /* 0x000fe2000f8e18ff */
[----:B-1----:R-:W-:-:S04]  /*42c0*/  LOP3.LUT R2, R8, UR5, RZ, 0x3c, !PT ;  /* 0x0000000508027c12 */ /* 0x002fc8000f8e3cff */
[----:B------:R-:W-:-:S04]  /*42d0*/  SHF.L.U32 R2, R2, 0x1f, RZ ;  /* 0x0000001f02027819 */ /* 0x000fc800000006ff */
[----:B------:R-:W1:Y:S02]  /*42e0*/  SYNCS.PHASECHK.TRANS64.TRYWAIT P0, [UR4], R2 ;  /* 0x00000002ff0075a7 */ /* 0x000e640008001104 */
[----:B-1----:R-:W-:Y:S05]  /*42f0*/  @!P0 BRA `(.L_x_69) ;  /* 0x0000004400b88947 */ /* 0x002fea0003800000 */
.L_x_151:
[----:B------:R-:W-:Y:S01]  /*4300*/  NOP ;  /* 0x0000000000007918 */ /* 0x000fe20000000000 */
[----:B-1----:R-:W1:Y:S01]  /*4310*/  LDS R0, [UR6+0x14] ;  /* 0x00001406ff007984 */ /* 0x002e620008000800 */
[----:B------:R-:W-:Y:S01]  /*4320*/  LOP3.LUT R3, R9, 0xffff, RZ, 0xc0, !PT ;  /* 0x0000ffff09037812 */ /* 0x000fe200078ec0ff */
[----:B------:R-:W-:-:S03]  /*4330*/  IMAD.MOV.U32 R2, RZ, RZ, 0xffff ;  /* 0x0000ffffff027424 */ /* 0x000fc600078e00ff */
[----:B------:R-:W-:-:S04]  /*4340*/  SHF.R.U32.HI R3, RZ, 0x5, R3 ;  /* 0x00000005ff037819 */ /* 0x000fc80000011603 */
[----:B------:R-:W-:-:S04]  /*4350*/  SHF.L.U32 R2, R2, R3, RZ ;  /* 0x0000000302027219 */ /* 0x000fc800000006ff */
[----:B-1----:R-:W-:-:S04]  /*4360*/  LOP3.LUT R0, R0, R2, RZ, 0xc0, !PT ;  /* 0x0000000200007212 */ /* 0x002fc800078ec0ff */
[----:B------:R-:W-:Y:S01]  /*4370*/  ISETP.NE.AND P0, PT, R0, R2, PT ;  /* 0x000000020000720c */ /* 0x000fe20003f05270 */
[----:B------:R-:W-:-:S05]  /*4380*/  IMAD.MOV.U32 R0, RZ, RZ, 0x1 ;  /* 0x00000001ff007424 */ /* 0x000fca00078e00ff */
[----:B------:R-:W-:-:S07]  /*4390*/  SHF.L.U32 R0, R0, R3, RZ ;  /* 0x0000000300007219 */ /* 0x000fce00000006ff */
[----:B------:R-:W-:Y:S05]  /*43a0*/  @P0 BRA `(.L_x_70) ;  /* 0x00000000005c0947 */ /* 0x000fea0003800000 */
[----:B------:R-:W1:Y:S02]  /*43b0*/  LDS R3, [UR6+0x18] ;  /* 0x00001806ff037984 */ /* 0x000e640008000800 */
[----:B-1----:R-:W-:-:S04]  /*43c0*/  LOP3.LUT R3, R3, R0, RZ, 0xc0, !PT ;  /* 0x0000000003037212 */ /* 0x002fc800078ec0ff */
[----:B------:R-:W-:-:S13]  /*43d0*/  ISETP.NE.AND P0, PT, R3, R0, PT ;  /* 0x000000000300720c */ /* 0x000fda0003f05270 */
[----:B------:R-:W-:Y:S05]  /*43e0*/  @P0 BRA `(.L_x_71) ;  /* 0x0000000000400947 */ /* 0x000fea0003800000 */
[----:B------:R-:W-:Y:S01]  /*43f0*/  R2UR UR4, R2 ;  /* 0x00000000020472ca */ /* 0x000fe200000e0000 */
[----:B------:R-:W1:Y:S01]  /*4400*/  S2R R3, SR_LANEID ;  /* 0x0000000000037919 */ /* 0x000e620000000000 */
[----:B------:R-:W-:-:S04]  /*4410*/  LOP3.LUT R0, RZ, R0, RZ, 0x33, !PT ;  /* 0x00000000ff007212 */ /* 0x000fc800078e33ff */
[----:B------:R-:W2:Y:S07]  /*4420*/  REDUX UR7, R0 ;  /* 0x00000000000773c4 */ /* 0x000eae0000000000 */
[----:B------:R-:W-:-:S03]  /*4430*/  ULOP3.LUT UR5, URZ, UR4, URZ, 0x33, !UPT ;  /* 0x00000004ff057292 */ /* 0x000fc6000f8e33ff */
[----:B------:R-:W-:Y:S02]  /*4440*/  VOTEU.ANY UR4, UPT, PT ;  /* 0x0000000000047886 */ /* 0x000fe400038e0100 */
[----:B------:R-:W-:Y:S01]  /*4450*/  UFLO.U32 UR4, UR4 ;  /* 0x00000004000472bd */ /* 0x000fe200080e0000 */
[----:B------:R-:W-:-:S04]  /*4460*/  IMAD.U32 R2, RZ, RZ, UR5 ;  /* 0x00000005ff027e24 */ /* 0x000fc8000f8e00ff */
[----:B------:R-:W3:Y:S02]  /*4470*/  REDUX UR8, R2 ;  /* 0x00000000020873c4 */ /* 0x000ee40000000000 */
[----:B------:R1:W-:Y:S01]  /*4480*/  UTCATOMSWS.AND URZ, UR5 ;  /* 0x0000000500ff79e3 */ /* 0x0003e20008000000 */
[----:B--2---:R-:W-:Y:S01]  /*4490*/  IMAD.U32 R0, RZ, RZ, UR7 ;  /* 0x00000007ff007e24 */ /* 0x004fe2000f8e00ff */
[----:B-1----:R-:W-:Y:S01]  /*44a0*/  ISETP.EQ.U32.AND P0, PT, R3, UR4, PT ;  /* 0x0000000403007c0c */ /* 0x002fe2000bf02070 */
[----:B---3--:R-:W-:-:S12]  /*44b0*/  IMAD.U32 R2, RZ, RZ, UR8 ;  /* 0x00000008ff027e24 */ /* 0x008fd8000f8e00ff */
[----:B------:R1:W-:Y:S04]  /*44c0*/  @P0 ATOMS.AND RZ, [UR6+0x14], R2 ;  /* 0x00001402ffff098c */ /* 0x0003e8000a800006 */
[----:B------:R1:W-:Y:S01]  /*44d0*/  @P0 ATOMS.AND RZ, [UR6+0x18], R0 ;  /* 0x00001800ffff098c */ /* 0x0003e2000a800006 */
[----:B------:R-:W-:Y:S05]  /*44e0*/  BRA `(.L_x_72) ;  /* 0x0000000000147947 */ /* 0x000fea0003800000 */
.L_x_71:
[----:B------:R-:W-:Y:S02]  /*44f0*/  MOV R2, 0x4510 ;  /* 0x0000451000027802 */ /* 0x000fe40000000f00 */
[----:B----45:R-:W-:Y:S05]  /*4500*/  CALL.REL.NOINC `($__internal_0_$__cuda_sm10x_tcgen05_guardrail_trap_col_being_dealloced_not_returned_by_alloc) ;  /* 0x0000004400d87944 */ /* 0x030fea0003c00000 */
[----:B------:R-:W-:Y:S05]  /*4510*/  BRA `(.L_x_72) ;  /* 0x0000000000087947 */ /* 0x000fea0003800000 */
.L_x_70:
[----:B------:R-:W-:Y:S02]  /*4520*/  MOV R2, 0x4540 ;  /* 0x0000454000027802 */ /* 0x000fe40000000f00 */
[----:B----45:R-:W-:Y:S05]  /*4530*/  CALL.REL.NOINC `($__internal_2_$__cuda_sm10x_tcgen05_guardrail_trap_unallocated_columns_being_dealloced) ;  /* 0x0000004400e47944 */ /* 0x030fea0003c00000 */
.L_x_72:
[----:B------:R-:W-:Y:S01]  /*4540*/  NOP ;  /* 0x0000000000007918 */ /* 0x000fe20000000000 */
[----:B------:R-:W-:Y:S05]  /*4550*/  EXIT ;  /* 0x000000000000794d */ /* 0x000fea0003800000 */
.L_x_56:
[----:B------:R-:W2:Y:S01]  /*4560*/  LDCU UR5, c[0x0][0x384] ;  /* 0x00007080ff0577ac */ /* 0x000ea20008000800 */
[----:B------:R-:W-:Y:S02]  /*4570*/  UISETP.NE.OR UP0, UPT, UR15, 0x3, !UP2 ;  /* 0x000000030f00788c */ /* 0x000fe4000d705670 */
[----:B--2---:R-:W-:-:S07]  /*4580*/  UIADD3 UR5, UPT, UPT, UR5, 0x3f, URZ ;  /* 0x0000003f05057890 */ /* 0x004fce000fffe0ff */
[----:B------:R-:W-:Y:S05]  /*4590*/  BRA.U UP0, `(.L_x_73) ;  /* 0x0000001100107547 */ /* 0x000fea000b800000 */
[----:B------:R-:W-:Y:S01]  /*45a0*/  USHF.R.S32.HI UR4, URZ, 0x1f, UR5 ;  /* 0x0000001fff047899 */ /* 0x000fe20008011405 */
[----:B------:R-:W2:Y:S01]  /*45b0*/  LDC.64 R2, c[0x0][0x888] ;  /* 0x00022200ff027b82 */ /* 0x000ea20000000a00 */
[----:B------:R-:W3:Y:S01]  /*45c0*/  LDCU UR15, c[0x0][0xb0c] ;  /* 0x00016180ff0f77ac */ /* 0x000ee20008000800 */
[----:B------:R-:W-:Y:S01]  /*45d0*/  R2UR UR48, R131 ;  /* 0x00000000833072ca */ /* 0x000fe200000e0000 */
[----:B------:R-:W-:Y:S01]  /*45e0*/  IMAD.MOV.U32 R11, RZ, RZ, 0x1 ;  /* 0x00000001ff0b7424 */ /* 0x000fe200078e00ff */
[----:B------:R-:W-:Y:S01]  /*45f0*/  R2UR UR44, R132 ;  /* 0x00000000842c72ca */ /* 0x000fe200000e0000 */
[----:B------:R-:W-:Y:S01]  /*4600*/  ULEA.HI UR4, UR4, UR5, URZ, 0x6 ;  /* 0x0000000504047291 */ /* 0x000fe2000f8f30ff */
[----:B------:R-:W-:Y:S01]  /*4610*/  IMAD.MOV.U32 R10, RZ, RZ, RZ ;  /* 0x000000ffff0a7224 */ /* 0x000fe200078e00ff */
[----:B------:R-:W4:Y:S01]  /*4620*/  LDCU UR38, c[0x0][0x370] ;  /* 0x00006e00ff2677ac */ /* 0x000f220008000800 */
[----:B------:R-:W1:Y:S01]  /*4630*/  S2UR UR11, SR_CgaCtaId ;  /* 0x00000000000b79c3 */ /* 0x000e620000008800 */
[----:B------:R-:W-:Y:S01]  /*4640*/  USHF.R.S32.HI UR29, URZ, 0x6, UR4 ;  /* 0x00000006ff1d7899 */ /* 0x000fe20008011404 */
[----:B------:R-:W4:Y:S05]  /*4650*/  LDCU.128 UR32, c[0x0][0xb10] ;  /* 0x00016200ff2077ac */ /* 0x000f2a0008000c00 */
[----:B------:R-:W-:Y:S01]  /*4660*/  IMAD.U32 R4, RZ, RZ, UR29 ;  /* 0x0000001dff047e24 */ /* 0x000fe2000f8e00ff */
[----:B------:R-:W4:Y:S04]  /*4670*/  LDCU UR4, c[0x0][0xb30] ;  /* 0x00016600ff0477ac */ /* 0x000f280008000800 */
[----:B------:R-:W-:Y:S01]  /*4680*/  IABS R0, R4 ;  /* 0x0000000400007213 */ /* 0x000fe20000000000 */
[----:B------:R-:W1:Y:S01]  /*4690*/  LDCU UR31, c[0x0][0x374] ;  /* 0x00006e80ff1f77ac */ /* 0x000e620008000800 */
[----:B--2---:R-:W-:-:S02]  /*46a0*/  ISETP.NE.U32.AND P0, PT, R2, RZ, PT ;  /* 0x000000ff0200720c */ /* 0x004fc40003f05070 */
[----:B------:R-:W-:Y:S01]  /*46b0*/  R2UR UR28, R0 ;  /* 0x00000000001c72ca */ /* 0x000fe200000e0000 */
[----:B------:R-:W2:Y:S01]  /*46c0*/  LDCU.64 UR8, c[0x0][0x348] ;  /* 0x00006900ff0877ac */ /* 0x000ea20008000a00 */
[----:B------:R-:W-:Y:S02]  /*46d0*/  ISETP.NE.AND.EX P0, PT, R3, RZ, PT, P0 ;  /* 0x000000ff0300720c */ /* 0x000fe40003f05300 */
[----:B------:R-:W2:Y:S01]  /*46e0*/  LDC.64 R2, c[0x0][0x890] ;  /* 0x00022400ff027b82 */ /* 0x000ea20000000a00 */
[----:B------:R-:W-:Y:S01]  /*46f0*/  IABS R4, R4 ;  /* 0x0000000400047213 */ /* 0x000fe20000000000 */
[----:B------:R-:W-:Y:S01]  /*4700*/  UMOV UR24, 0x400 ;  /* 0x0000040000187882 */ /* 0x000fe20000000000 */
[----:B------:R-:W2:Y:S03]  /*4710*/  LDCU UR50, c[0x0][0xb20] ;  /* 0x00016400ff3277ac */ /* 0x000ea60008000800 */
[----:B------:R-:W-:Y:S01]  /*4720*/  IMAD.MOV R4, RZ, RZ, -R4 ;  /* 0x000000ffff047224 */ /* 0x000fe200078e0a04 */
[----:B------:R-:W2:Y:S02]  /*4730*/  LDCU UR30, c[0x0][0x388] ;  /* 0x00007100ff1e77ac */ /* 0x000ea40008000800 */
[----:B------:R-:W2:Y:S01]  /*4740*/  I2F.RP R0, UR28 ;  /* 0x0000001c00007d06 */ /* 0x000ea20008209400 */
[----:B---3--:R-:W-:Y:S01]  /*4750*/  UISETP.NE.AND UP2, UPT, UR15, 0x1, UPT ;  /* 0x000000010f00788c */ /* 0x008fe2000bf45270 */
[----:B------:R-:W-:Y:S01]  /*4760*/  R2UR UR45, R4 ;  /* 0x00000000042d72ca */ /* 0x000fe200000e0000 */
[----:B----4-:R-:W-:-:S02]  /*4770*/  UISETP.NE.AND UP2, UPT, UR4, 0x1, UPT ;  /* 0x000000010400788c */ /* 0x010fc4000bf45270 */
[----:B-1----:R-:W-:Y:S02]  /*4780*/  ULEA UR24, UR11, UR24, 0x18 ;  /* 0x000000180b187291 */ /* 0x002fe4000f8ec0ff */
[----:B------:R-:W-:Y:S02]  /*4790*/  UIMAD.WIDE.U32 UR6, UR38, UR32, URZ ;  /* 0x00000020260672a5 */ /* 0x000fe4000f8e00ff */
[----:B------:R-:W-:Y:S02]  /*47a0*/  UIADD3 UR46, UPT, UPT, UR24, 0x110, URZ ;  /* 0x00000110182e7890 */ /* 0x000fe4000fffe0ff */
[----:B------:R-:W-:Y:S02]  /*47b0*/  UIMAD.WIDE.U32 UR12, UR31, UR35, URZ ;  /* 0x000000231f0c72a5 */ /* 0x000fe4000f8e00ff */
[----:B------:R-:W-:Y:S01]  /*47c0*/  UPRMT UR46, UR11, 0x654, UR46 ;  /* 0x000006540b2e7896 */ /* 0x000fe2000800002e */
[----:B--2---:R-:W1:Y:S01]  /*47d0*/  MUFU.RCP R0, R0 ;  /* 0x0000000000007308 */ /* 0x004e620000001000 */
[----:B------:R-:W-:-:S02]  /*47e0*/  UISETP.NE.AND UP0, UPT, UR39, 0x1, UPT ;  /* 0x000000012700788c */ /* 0x000fc4000bf05270 */
[----:B------:R-:W-:Y:S02]  /*47f0*/  UIADD3 UR36, UP0, UPT, UR8, 0x580, URZ ;  /* 0x0000058008247890 */ /* 0x000fe4000ff1e0ff */
[----:B------:R-:W-:Y:S01]  /*4800*/  UIADD3 UR40, UPT, UPT, UR24, 0x138, URZ ;  /* 0x0000013818287890 */ /* 0x000fe2000fffe0ff */
[----:B------:R-:W-:Y:S01]  /*4810*/  UMOV UR6, UR7 ;  /* 0x0000000700067c82 */ /* 0x000fe20008000000 */
[----:B------:R-:W-:Y:S01]  /*4820*/  UMOV UR42, UR13 ;  /* 0x0000000d002a7c82 */ /* 0x000fe20008000000 */
[----:B------:R-:W-:Y:S02]  /*4830*/  UISETP.GE.AND UP1, UPT, UR39, 0x1, UPT ;  /* 0x000000012700788c */ /* 0x000fe4000bf26270 */
[----:B------:R-:W-:Y:S02]  /*4840*/  UIADD3.X UR37, UPT, UPT, URZ, UR9, URZ, UP0, !UPT ;  /* 0x00000009ff257290 */ /* 0x000fe400087fe4ff */
[----:B------:R-:W-:Y:S01]  /*4850*/  UPLOP3.LUT UP4, UPT, UPT, UPT, UPT, 0x40, 0x4 ;  /* 0x000000000004789c */ /* 0x000fe20003f8e870 */
[----:B------:R-:W2:Y:S01]  /*4860*/  LDCU.64 UR16, c[0x0][0xb28] ;  /* 0x00016500ff1077ac */ /* 0x000ea20008000a00 */
[----:B-1----:R-:W-:Y:S01]  /*4870*/  VIADD R0, R0, 0xffffffe ;  /* 0x0ffffffe00007836 */ /* 0x002fe20000000000 */
[----:B------:R-:W-:-:S02]  /*4880*/  UISETP.NE.AND UP1, UPT, UR34, 0x1, UPT ;  /* 0x000000012200788c */ /* 0x000fc4000bf25270 */
[----:B------:R-:W-:-:S03]  /*4890*/  UIADD3 UR8, UPT, UPT, UR24, 0x200, URZ ;  /* 0x0000020018087890 */ /* 0x000fc6000fffe0ff */
[----:B------:R-:W1:Y:S01]  /*48a0*/  F2I.FTZ.U32.TRUNC.NTZ R0, R0 ;  /* 0x0000000000007305 */ /* 0x000e62000021f000 */
[----:B------:R-:W-:Y:S02]  /*48b0*/  UIADD3 UR9, UPT, UPT, UR24, 0x110, URZ ;  /* 0x0000011018097890 */ /* 0x000fe4000fffe0ff */
[----:B------:R-:W-:Y:S02]  /*48c0*/  UPRMT UR40, URZ, 0x654, UR40 ;  /* 0x00000654ff287896 */ /* 0x000fe40008000028 */
[----:B------:R-:W-:Y:S02]  /*48d0*/  USHF.R.U32.HI UR43, URZ, UR33, UR6 ;  /* 0x00000021ff2b7299 */ /* 0x000fe40008011606 */
[----:B------:R-:W-:Y:S02]  /*48e0*/  USHF.R.U32.HI UR42, URZ, UR50, UR42 ;  /* 0x00000032ff2a7299 */ /* 0x000fe4000801162a */
[----:B------:R-:W-:Y:S02]  /*48f0*/  UISETP.NE.AND UP0, UPT, UR30, URZ, UPT ;  /* 0x000000ff1e00728c */ /* 0x000fe4000bf05270 */
[----:B------:R-:W-:Y:S01]  /*4900*/  UISETP.NE.AND UP6, UPT, UR29, URZ, UPT ;  /* 0x000000ff1d00728c */ /* 0x000fe2000bfc5270 */
[----:B------:R-:W-:Y:S01]  /*4910*/  VOTEU.ANY UP5, P0 ;  /* 0x0000000000ff7886 */ /* 0x000fe200000a0100 */
[----:B-1----:R-:W-:-:S13]  /*4920*/  R2UR UR5, R0 ;  /* 0x00000000000572ca */ /* 0x002fda00000e0000 */
[----:B------:R-:W-:-:S04]  /*4930*/  UIADD3 UR4, UPT, UPT, URZ, -UR5, URZ ;  /* 0x80000005ff047290 */ /* 0x000fc8000fffe0ff */
[----:B------:R-:W-:-:S03]  /*4940*/  UIMAD UR10, UR4, UR28, URZ ;  /* 0x0000001c040a72a4 */ /* 0x000fc6000f8e02ff */
[----:B------:R-:W-:Y:S02]  /*4950*/  UMOV UR4, URZ ;  /* 0x000000ff00047c82 */ /* 0x000fe40008000000 */
[----:B------:R-:W-:-:S07]  /*4960*/  UIMAD.WIDE.U32 UR10, UR5, UR10, UR4 ;  /* 0x0000000a050a72a5 */ /* 0x000fce000f8e0004 */
[----:B--2---:R-:W-:-:S05]  /*4970*/  UMOV UR41, UR11 ;  /* 0x0000000b00297c82 */ /* 0x004fca0008000000 */
.L_x_83:
[----:B------:R-:W-:Y:S04]  /*4980*/  SHF.L.U32 R4, R10, 0x1f, RZ ;  /* 0x0000001f0a047819 */ /* 0x000fe800000006ff */
[----:B-1----:R-:W1:Y:S02]  /*4990*/  SYNCS.PHASECHK.TRANS64.TRYWAIT P0, [UR24+0x130], R4 ;  /* 0x00013004ff0075a7 */ /* 0x002e640008001118 */
[----:B-1----:R-:W-:Y:S05]  /*49a0*/  @!P0 BRA `(.L_x_74) ;  /* 0x0000004000248947 */ /* 0x002fea0003800000 */
.L_x_153:
[----:B-1----:R-:W1:Y:S01]  /*49b0*/  LDS.128 R4, [UR24+0x170] ;  /* 0x00017018ff047984 */ /* 0x002e620008000c00 */
[----:B------:R-:W-:Y:S01]  /*49c0*/  UISETP.GE.AND UP0, UPT, UR39, 0x1, UPT ;  /* 0x000000012700788c */ /* 0x000fe2000bf06270 */
[----:B------:R-:W-:Y:S01]  /*49d0*/  @!PT LDS RZ, [RZ] ;  /* 0x00000000fffff984 */ /* 0x000fe20000000800 */
[----:B------:R-:W-:Y:S01]  /*49e0*/  @!PT LDS RZ, [RZ] ;  /* 0x00000000fffff984 */ /* 0x000fe20000000800 */
[----:B------:R-:W-:Y:S01]  /*49f0*/  @!PT LDS RZ, [RZ] ;  /* 0x00000000fffff984 */ /* 0x000fe20000000800 */
[----:B------:R-:W-:Y:S01]  /*4a00*/  @!PT LDS RZ, [RZ] ;  /* 0x00000000fffff984 */ /* 0x000fe20000000800 */
[----:B------:R2:W-:Y:S06]  /*4a10*/  MEMBAR.ALL.CTA ;  /* 0x0000000000007992 */ /* 0x0005ec0000008000 */
[----:B--2---:R-:W2:Y:S02]  /*4a20*/  FENCE.VIEW.ASYNC.S ;  /* 0x00000000000073c6 */ /* 0x004ea40000000000 */
[----:B--2---:R-:W-:Y:S01]  /*4a30*/  SYNCS.ARRIVE.TRANS64.RED.A1T0 RZ, [UR40], RZ ;  /* 0x000000ffffff79a7 */ /* 0x004fe20008100428 */
[----:B-1----:R-:W-:Y:S11]  /*4a40*/  LOP3.LUT P0, RZ, R6, 0x1, RZ, 0xc0, !PT ;  /* 0x0000000106ff7812 */ /* 0x002ff6000780c0ff */
[----:B------:R-:W-:Y:S02]  /*4a50*/  @!UPT UIADD3 URZ, UPT, UPT, URZ, URZ, URZ ;  /* 0x000000fffffff290 */ /* 0x000fe4000fffe0ff */
[----:B------:R-:W-:Y:S01]  /*4a60*/  VOTEU.ANY UP1, P0 ;  /* 0x0000000000ff7886 */ /* 0x000fe20000020100 */
[----:B------:R-:W-:Y:S11]  /*4a70*/  PLOP3.LUT P0, PT, PT, PT, UP1, 0x80, 0x8 ;  /* 0x000000000008781c */ /* 0x000ff60003f0f018 */
[----:B------:R-:W-:Y:S02]  /*4a80*/  @!UPT UIADD3 URZ, UPT, UPT, URZ, URZ, URZ ;  /* 0x000000fffffff290 */ /* 0x000fe4000fffe0ff */
[----:B------:R-:W-:Y:S02]  /*4a90*/  @P0 MOV R8, R4 ;  /* 0x0000000400080202 */ /* 0x000fe40000000f00 */
[----:B------:R-:W-:Y:S02]  /*4aa0*/  @P0 LOP3.LUT R0, R5, 0xffff, RZ, 0xc0, !PT ;  /* 0x0000ffff05000812 */ /* 0x000fe400078ec0ff */
[----:B------:R-:W-:Y:S02]  /*4ab0*/  @P0 R2UR UR5, R8 ;  /* 0x00000000080502ca */ /* 0x000fe400000e0000 */
[----:B------:R-:W-:Y:S11]  /*4ac0*/  @P0 R2UR UR4, R0 ;  /* 0x00000000000402ca */ /* 0x000ff600000e0000 */
[----:B------:R-:W-:Y:S02]  /*4ad0*/  @UP1 UMOV UR14, UR5 ;  /* 0x00000005000e1c82 */ /* 0x000fe40008000000 */
[----:B------:R-:W-:Y:S01]  /*4ae0*/  @UP1 UMOV UR7, UR4 ;  /* 0x0000000400071c82 */ /* 0x000fe20008000000 */
[----:B------:R-:W-:Y:S05]  /*4af0*/  BRA.U !UP0, `(.L_x_75) ;  /* 0x0000000108c07547 */ /* 0x000fea000b800000 */
[----:B------:R-:W-:Y:S02]  /*4b00*/  UIMAD.WIDE.U32 UR12, UR7, UR35, URZ ;  /* 0x00000023070c72a5 */ /* 0x000fe4000f8e00ff */
[----:B------:R-:W-:Y:S02]  /*4b10*/  UP2UR UR25, UPR, URZ, 0x4 ;  /* 0x00000004ff197883 */ /* 0x000fe40008000000 */
[----:B------:R-:W-:Y:S02]  /*4b20*/  UISETP.NE.AND UP2, UPT, UR34, 0x1, UPT ;  /* 0x000000012200788c */ /* 0x000fe4000bf45270 */
[----:B------:R-:W-:Y:S02]  /*4b30*/  UIMAD.WIDE.U32 UR18, UR14, UR32, URZ ;  /* 0x000000200e1272a5 */ /* 0x000fe4000f8e00ff */
[----:B------:R-:W-:Y:S02]  /*4b40*/  USEL UR4, UR31, UR42, !UP2 ;  /* 0x0000002a1f047287 */ /* 0x000fe4000d000000 */
[----:B------:R-:W-:Y:S02]  /*4b50*/  UISETP.NE.AND UP0, UPT, UR15, 0x1, UPT ;  /* 0x000000010f00788c */ /* 0x000fe4000bf05270 */
[----:B------:R-:W-:Y:S02]  /*4b60*/  UP2UR UR27, UPR, URZ, 0x2 ;  /* 0x00000002ff1b7883 */ /* 0x000fe40008000000 */
[----:B------:R-:W-:Y:S02]  /*4b70*/  UISETP.NE.AND UP1, UPT, UR39, 0x1, UPT ;  /* 0x000000012700788c */ /* 0x000fe4000bf25270 */
[----:B------:R-:W-:Y:S02]  /*4b80*/  UIMAD.WIDE.U32 UR20, UR4, UR16, URZ ;  /* 0x00000010041472a5 */ /* 0x000fe4000f8e00ff */
[----:B------:R-:W-:Y:S01]  /*4b90*/  USEL UR10, UR38, UR43, !UP0 ;  /* 0x0000002b260a7287 */ /* 0x000fe2000c000000 */
[----:B------:R-:W-:Y:S02]  /*4ba0*/  UMOV UR5, UR13 ;  /* 0x0000000d00057c82 */ /* 0x000fe40008000000 */
[----:B------:R-:W-:Y:S02]  /*4bb0*/  USHF.R.U32.HI UR6, URZ, UR50, UR5 ;  /* 0x00000032ff067299 */ /* 0x000fe40008011605 */
[----:B------:R-:W-:Y:S02]  /*4bc0*/  UIMAD.WIDE.U32 UR22, UR10, UR16, URZ ;  /* 0x000000100a1672a5 */ /* 0x000fe4000f8e00ff */
[----:B------:R-:W-:Y:S02]  /*4bd0*/  USEL UR6, UR7, UR6, !UP2 ;  /* 0x0000000607067287 */ /* 0x000fe4000d000000 */
[----:B------:R-:W-:Y:S02]  /*4be0*/  UISETP.NE.AND UP2, UPT, UR25, URZ, UPT ;  /* 0x000000ff1900728c */ /* 0x000fe4000bf45270 */
[----:B------:R-:W-:Y:S01]  /*4bf0*/  UIMAD.WIDE.U32 UR12, UR6, UR16, URZ ;  /* 0x00000010060c72a5 */ /* 0x000fe2000f8e00ff */
[----:B------:R-:W-:Y:S02]  /*4c00*/  UMOV UR5, UR19 ;  /* 0x0000001300057c82 */ /* 0x000fe40008000000 */
[----:B------:R-:W-:Y:S03]  /*4c10*/  USHF.R.U32.HI UR11, URZ, UR33, UR5 ;  /* 0x00000021ff0b7299 */ /* 0x000fe60008011605 */
[----:B------:R-:W-:Y:S02]  /*4c20*/  UMOV UR5, UR21 ;  /* 0x0000001500057c82 */ /* 0x000fe40008000000 */
[----:B------:R-:W-:Y:S03]  /*4c30*/  @UP1 USHF.R.U32.HI UR4, URZ, UR17, UR5 ;  /* 0x00000011ff041299 */ /* 0x000fe60008011605 */
[----:B------:R-:W-:Y:S01]  /*4c40*/  UMOV UR5, UR23 ;  /* 0x0000001700057c82 */ /* 0x000fe20008000000 */
[----:B------:R-:W-:Y:S02]  /*4c50*/  UIMAD UR4, UR39, UR4, URZ ;  /* 0x00000004270472a4 */ /* 0x000fe4000f8e02ff */
[----:B------:R-:W-:Y:S02]  /*4c60*/  @UP1 USHF.R.U32.HI UR10, URZ, UR17, UR5 ;  /* 0x00000011ff0a1299 */ /* 0x000fe40008011605 */
[----:B------:R-:W-:Y:S02]  /*4c70*/  USEL UR5, UR14, UR11, !UP0 ;  /* 0x0000000b0e057287 */ /* 0x000fe4000c000000 */
[----:B------:R-:W-:Y:S02]  /*4c80*/  UIMAD UR11, UR39, UR10, URZ ;  /* 0x0000000a270b72a4 */ /* 0x000fe4000f8e02ff */
[----:B------:R-:W-:Y:S03]  /*4c90*/  UISETP.GE.AND UP0, UPT, UR6, UR4, UPT ;  /* 0x000000040600728c */ /* 0x000fe6000bf06270 */
[----:B------:R-:W-:Y:S01]  /*4ca0*/  UMOV UR4, UR13 ;  /* 0x0000000d00047c82 */ /* 0x000fe20008000000 */
[----:B------:R-:W-:Y:S02]  /*4cb0*/  UISETP.GE.OR UP0, UPT, UR5, UR11, UP0 ;  /* 0x0000000b0500728c */ /* 0x000fe40008706670 */
[----:B------:R-:W-:Y:S02]  /*4cc0*/  USHF.R.U32.HI UR4, URZ, UR17, UR4 ;  /* 0x00000011ff047299 */ /* 0x000fe40008011604 */
[----:B------:R-:W-:Y:S02]  /*4cd0*/  UIMAD.WIDE.U32 UR12, UR5, UR16, URZ ;  /* 0x00000010050c72a5 */ /* 0x000fe4000f8e00ff */
[----:B------:R-:W-:Y:S04]  /*4ce0*/  USEL UR18, UR6, UR4, !UP1 ;  /* 0x0000000406127287 */ /* 0x000fe8000c800000 */
[----:B------:R-:W-:Y:S01]  /*4cf0*/  UIADD3 UR11, UPT, UPT, -UR18, URZ, URZ ;  /* 0x000000ff120b7290 */ /* 0x000fe2000fffe1ff */
[----:B------:R-:W-:Y:S02]  /*4d00*/  @!UP0 UMOV UR4, UR13 ;  /* 0x0000000d00048c82 */ /* 0x000fe40008000000 */
[----:B------:R-:W-:Y:S02]  /*4d10*/  @!UP0 USHF.R.U32.HI UR4, URZ, UR17, UR4 ;  /* 0x00000011ff048299 */ /* 0x000fe40008011604 */
[----:B------:R-:W-:Y:S02]  /*4d20*/  UIMAD UR11, UR39, UR11, UR6 ;  /* 0x0000000b270b72a4 */ /* 0x000fe4000f8e0206 */
[----:B------:R-:W-:Y:S02]  /*4d30*/  @!UP0 USEL UR4, UR5, UR4, !UP1 ;  /* 0x0000000405048287 */ /* 0x000fe4000c800000 */
[----:B------:R-:W-:Y:S02]  /*4d40*/  UISETP.NE.AND UP1, UPT, UR27, URZ, UPT ;  /* 0x000000ff1b00728c */ /* 0x000fe4000bf25270 */
[----:B------:R-:W-:Y:S02]  /*4d50*/  @!UP0 UIMAD UR11, UR10, UR11, UR4 ;  /* 0x0000000b0a0b82a4 */ /* 0x000fe4000f8e0204 */
[----:B------:R-:W-:Y:S02]  /*4d60*/  @!UP0 UIADD3 UR12, UPT, UPT, UR18, -UR4, URZ ;  /* 0x80000004120c8290 */ /* 0x000fe4000fffe0ff */
[----:B------:R-:W-:Y:S02]  /*4d70*/  UIADD3 UR4, UPT, UPT, -UR5, URZ, URZ ;  /* 0x000000ff05047290 */ /* 0x000fe4000fffe1ff */
[----:B------:R-:W-:Y:S02]  /*4d80*/  UIADD3 UR10, UPT, UPT, -UR6, URZ, URZ ;  /* 0x000000ff060a7290 */ /* 0x000fe4000fffe1ff */
[----:B------:R-:W-:Y:S02]  /*4d90*/  @!UP0 UIMAD UR6, UR12, UR39, UR5 ;  /* 0x000000270c0682a4 */ /* 0x000fe4000f8e0205 */
[----:B------:R-:W-:Y:S02]  /*4da0*/  UIMAD UR14, UR15, UR4, UR14 ;  /* 0x000000040f0e72a4 */ /* 0x000fe4000f8e020e */
[----:B------:R-:W-:Y:S01]  /*4db0*/  UIMAD UR7, UR34, UR10, UR7 ;  /* 0x0000000a220772a4 */ /* 0x000fe2000f8e0207 */
[----:B------:R-:W-:Y:S02]  /*4dc0*/  @!UP0 UMOV UR5, UR11 ;  /* 0x0000000b00058c82 */ /* 0x000fe40008000000 */
[----:B------:R-:W-:Y:S02]  /*4dd0*/  UIMAD UR14, UR5, UR15, UR14 ;  /* 0x0000000f050e72a4 */ /* 0x000fe4000f8e020e */
[----:B------:R-:W-:Y:S11]  /*4de0*/  UIMAD UR7, UR6, UR34, UR7 ;  /* 0x00000022060772a4 */ /* 0x000ff6000f8e0207 */
[----:B------:R-:W-:Y:S01]  /*4df0*/  @!UPT UIADD3 URZ, UPT, UPT, URZ, URZ, URZ ;  /* 0x000000fffffff290 */ /* 0x000fe2000fffe0ff */
.L_x_75:
[----:B------:R-:W1:Y:S01]  /*4e00*/  @!UP2 LDCU.128 UR20, c[0x0][0xb10] ;  /* 0x00016200ff14a7ac */ /* 0x000e620008000c00 */
[----:B------:R-:W-:Y:S04]  /*4e10*/  MOV R0, UR26 ;  /* 0x0000001a00007c02 */ /* 0x000fe80008000f00 */
[----:B------:R-:W-:Y:S01]  /*4e20*/  IABS R0, R0 ;  /* 0x0000000000007213 */ /* 0x000fe20000000000 */
[----:B------:R-:W2:Y:S01]  /*4e30*/  @!UP2 LDCU UR5, c[0x0][0xb0c] ;  /* 0x00016180ff05a7ac */ /* 0x000ea20008000800 */
[----:B-1----:R-:W-:Y:S07]  /*4e40*/  UIMAD.WIDE.U32 UR10, UR14, UR20, URZ ;  /* 0x000000140e0a72a5 */ /* 0x002fee000f8e00ff */
[----:B------:R-:W-:Y:S01]  /*4e50*/  @!UP2 UMOV UR4, UR11 ;  /* 0x0000000b0004ac82 */ /* 0x000fe20008000000 */
[----:B--2---:R-:W-:Y:S02]  /*4e60*/  @!UP2 UISETP.NE.AND UP0, UPT, UR5, 0x1, UPT ;  /* 0x000000010500a88c */ /* 0x004fe4000bf05270 */
[----:B------:R-:W-:Y:S02]  /*4e70*/  @!UP2 USHF.R.U32.HI UR4, URZ, UR21, UR4 ;  /* 0x00000015ff04a299 */ /* 0x000fe40008011604 */
[----:B------:R-:W-:Y:S02]  /*4e80*/  UIMAD.WIDE.U32 UR10, UR7, UR23, URZ ;  /* 0x00000017070a72a5 */ /* 0x000fe4000f8e00ff */
[----:B------:R-:W-:Y:S02]  /*4e90*/  @!UP2 USEL UR12, UR14, UR4, !UP0 ;  /* 0x000000040e0ca287 */ /* 0x000fe4000c000000 */
[----:B------:R-:W-:Y:S03]  /*4ea0*/  @!UP2 UISETP.NE.AND UP0, UPT, UR22, 0x1, UPT ;  /* 0x000000011600a88c */ /* 0x000fe6000bf05270 */
[----:B------:R-:W-:Y:S02]  /*4eb0*/  @!UP2 UMOV UR6, UR11 ;  /* 0x0000000b0006ac82 */ /* 0x000fe40008000000 */
[----:B------:R-:W1:Y:S02]  /*4ec0*/  @!UP2 LDCU UR4, c[0x0][0xb20] ;  /* 0x00016400ff04a7ac */ /* 0x000e640008000800 */
[----:B-1----:R-:W-:Y:S04]  /*4ed0*/  @!UP2 USHF.R.U32.HI UR6, URZ, UR4, UR6 ;  /* 0x00000004ff06a299 */ /* 0x002fe80008011606 */
[----:B------:R-:W-:Y:S04]  /*4ee0*/  @!UP2 USEL UR6, UR7, UR6, !UP0 ;  /* 0x000000060706a287 */ /* 0x000fe8000c000000 */
[----:B------:R-:W-:Y:S02]  /*4ef0*/  @!UP2 UIADD3 UR4, UPT, UPT, -UR12, UR6, URZ ;  /* 0x000000060c04a290 */ /* 0x000fe4000fffe1ff */
[----:B------:R-:W-:Y:S02]  /*4f00*/  @!UP2 UIADD3 UR6, UPT, UPT, UR12, -UR6, URZ ;  /* 0x800000060c06a290 */ /* 0x000fe4000fffe0ff */
[----:B------:R-:W-:Y:S02]  /*4f10*/  @!UP2 UIMAD UR14, UR4, UR5, UR14 ;  /* 0x00000005040ea2a4 */ /* 0x000fe4000f8e020e */
[----:B------:R-:W-:Y:S01]  /*4f20*/  @!UP2 UIMAD UR7, UR6, UR22, UR7 ;  /* 0x000000160607a2a4 */ /* 0x000fe2000f8e0207 */
[----:B------:R-:W-:Y:S11]  /*4f30*/  BRA.U UP4, `(.L_x_76) ;  /* 0x0000000104107547 */ /* 0x000ff6000b800000 */
[----:B------:R-:W-:Y:S04]  /*4f40*/  MOV R9, UR49 ;  /* 0x0000003100097c02 */ /* 0x000fe80008000f00 */
[----:B------:R-:W-:Y:S04]  /*4f50*/  SHF.L.U32 R9, R9, 0x1f, RZ ;  /* 0x0000001f09097819 */ /* 0x000fe800000006ff */
[----:B------:R-:W1:Y:S02]  /*4f60*/  SYNCS.PHASECHK.TRANS64.TRYWAIT P1, [UR24+0x128], R9 ;  /* 0x00012809ff0075a7 */ /* 0x000e640008021118 */
[----:B-1----:R-:W-:Y:S05]  /*4f70*/  @!P1 BRA `(.L_x_77) ;  /* 0x0000003800c89947 */ /* 0x002fea0003800000 */
.L_x_76:
[----:B------:R-:W-:Y:S02]  /*4f80*/  R2UR UR5, R0 ;  /* 0x00000000000572ca */ /* 0x000fe400000e0000 */
[C---:B------:R-:W-:Y:S02]  /*4f90*/  ISETP.NE.U32.AND P2, PT, R2.reuse, RZ, PT ;  /* 0x000000ff0200720c */ /* 0x040fe40003f45070 */
[----:B------:R-:W-:Y:S02]  /*4fa0*/  ISETP.NE.U32.AND P1, PT, R2, RZ, PT ;  /* 0x000000ff0200720c */ /* 0x000fe40003f25070 */
[C---:B------:R-:W-:Y:S02]  /*4fb0*/  ISETP.NE.AND.EX P2, PT, R3.reuse, RZ, PT, P2 ;  /* 0x000000ff0300720c */ /* 0x040fe40003f45320 */
[----:B------:R-:W-:Y:S02]  /*4fc0*/  ISETP.NE.AND.EX P1, PT, R3, RZ, PT, P1 ;  /* 0x000000ff0300720c */ /* 0x000fe40003f25310 */
[----:B------:R-:W-:Y:S03]  /*4fd0*/  SHF.L.U32 R0, R11, 0x1f, RZ ;  /* 0x0000001f0b007819 */ /* 0x000fe600000006ff */
[----:B------:R-:W-:Y:S07]  /*4fe0*/  UIMAD.WIDE.U32 UR10, UR41, UR5, URZ ;  /* 0x00000005290a72a5 */ /* 0x000fee000f8e00ff */
[----:B------:R-:W-:Y:S02]  /*4ff0*/  UMOV UR4, UR11 ;  /* 0x0000000b00047c82 */ /* 0x000fe40008000000 */
[----:B------:R-:W-:Y:S04]  /*5000*/  UIMAD UR5, UR4, UR45, UR5 ;  /* 0x0000002d040572a4 */ /* 0x000fe8000f8e0205 */
[----:B------:R-:W-:Y:S11]  /*5010*/  UISETP.GT.U32.AND UP0, UPT, UR28, UR5, UPT ;  /* 0x000000051c00728c */ /* 0x000ff6000bf04070 */
[----:B------:R-:W-:Y:S02]  /*5020*/  @!UP0 UIADD3 UR5, UPT, UPT, UR5, -UR28, URZ ;  /* 0x8000001c05058290 */ /* 0x000fe4000fffe0ff */
[----:B------:R-:W-:Y:S02]  /*5030*/  @!UP0 UIADD3 UR4, UPT, UPT, UR4, 0x1, URZ ;  /* 0x0000000104048890 */ /* 0x000fe4000fffe0ff */
[----:B------:R-:W-:Y:S02]  /*5040*/  UISETP.GE.U32.AND UP0, UPT, UR5, UR28, UPT ;  /* 0x0000001c0500728c */ /* 0x000fe4000bf06070 */
[----:B------:R-:W-:Y:S09]  /*5050*/  ULOP3.LUT UR5, UR26, UR29, URZ, 0x3c, !UPT ;  /* 0x0000001d1a057292 */ /* 0x000ff2000f8e3cff */
[----:B------:R-:W-:Y:S02]  /*5060*/  @UP0 UIADD3 UR4, UPT, UPT, UR4, 0x1, URZ ;  /* 0x0000000104040890 */ /* 0x000fe4000fffe0ff */
[----:B------:R-:W-:Y:S11]  /*5070*/  UISETP.GE.AND UP0, UPT, UR5, URZ, UPT ;  /* 0x000000ff0500728c */ /* 0x000ff6000bf06270 */
[----:B------:R-:W-:Y:S02]  /*5080*/  @!UP0 UIADD3 UR4, UPT, UPT, -UR4, URZ, URZ ;  /* 0x000000ff04048290 */ /* 0x000fe4000fffe1ff */
[----:B------:R-:W-:Y:S04]  /*5090*/  @!UP6 ULOP3.LUT UR4, URZ, UR29, URZ, 0x33, !UPT ;  /* 0x0000001dff04e292 */ /* 0x000fe8000f8e33ff */
[----:B------:R-:W-:Y:S04]  /*50a0*/  UIADD3 UR5, UPT, UPT, -UR4, URZ, URZ ;  /* 0x000000ff04057290 */ /* 0x000fe8000fffe1ff */
[----:B------:R-:W-:Y:S01]  /*50b0*/  UIMAD UR5, UR29, UR5, UR26 ;  /* 0x000000051d0572a4 */ /* 0x000fe2000f8e021a */
[----:B------:R-:W-:Y:S11]  /*50c0*/  @!P2 BRA `(.L_x_78) ;  /* 0x000000000030a947 */ /* 0x000ff60003800000 */
[----:B------:R-:W-:Y:S01]  /*50d0*/  UPLOP3.LUT UP3, UPT, UPT, UPT, UP5, 0x80, 0x8 ;  /* 0x000000000008789c */ /* 0x000fe20003f6f050 */
[----:B------:R-:W-:Y:S01]  /*50e0*/  HFMA2 R139, -RZ, RZ, 0, 5.9604644775390625e-08 ;  /* 0x00000001ff8b7431 */ /* 0x000fe200000001ff */
[----:B------:R-:W2:Y:S04]  /*50f0*/  LDCU.64 UR10, c[0x0][0x358] ;  /* 0x00006b00ff0a77ac */ /* 0x000ea80008000a00 */
[----:B------:R-:W-:Y:S11]  /*5100*/  PLOP3.LUT P2, PT, PT, PT, UP3, 0x80, 0x8 ;  /* 0x000000000008781c */ /* 0x000ff60003f4f038 */
[----:B------:R-:W-:Y:S02]  /*5110*/  @!UPT UIADD3 URZ, UPT, UPT, URZ, URZ, URZ ;  /* 0x000000fffffff290 */ /* 0x000fe4000fffe0ff */
[----:B------:R-:W3:Y:S01]  /*5120*/  @P2 LDC.64 R12, c[0x0][0x888] ;  /* 0x00022200ff0c2b82 */ /* 0x000ee20000000a00 */
[----:B-1----:R-:W-:Y:S04]  /*5130*/  @P2 IMAD R8, R16, R2, RZ ;  /* 0x0000000210082224 */ /* 0x002fe800078e02ff */
[----:B---3--:R-:W-:Y:S01]  /*5140*/  @P2 IMAD.WIDE R12, R8, 0x4, R12 ;  /* 0x00000004080c2825 */ /* 0x008fe200078e020c */
[----:B------:R-:W-:Y:S04]  /*5150*/  MOV R8, 0x1 ;  /* 0x0000000100087802 */ /* 0x000fe80000000f00 */
[----:B--2--5:R2:W5:Y:S01]  /*5160*/  @P2 LDG.E R71, desc[UR10][R12.64] ;  /* 0x0000000a0c472981 */ /* 0x024562000c1e1900 */
[----:B------:R-:W-:Y:S01]  /*5170*/  @!P2 PRMT R139, R8, 0x7610, R139 ;  /* 0x00007610088ba816 */ /* 0x000fe2000000008b */
[----:B--2---:R-:W3:Y:S06]  /*5180*/  @!P2 LDC R71, c[0x0][0x880] ;  /* 0x00022000ff47ab82 */ /* 0x004eec0000000800 */
.L_x_78:
[----:B---3-5:R-:W-:Y:S01]  /*5190*/  @!P1 FSETP.EQ.AND P3, PT, R71, RZ, PT ;  /* 0x000000ff4700920b */ /* 0x028fe20003f62000 */
[----:B------:R-:W-:Y:S01]  /*51a0*/  @!UPT UIADD3 URZ, UPT, UPT, URZ, URZ, URZ ;  /* 0x000000fffffff290 */ /* 0x000fe2000fffe0ff */
[----:B------:R-:W-:Y:S11]  /*51b0*/  @!P1 BRA `(.L_x_79) ;  /* 0x0000000000149947 */ /* 0x000ff60003800000 */
[----:B------:R-:W-:Y:S02]  /*51c0*/  LOP3.LUT P1, RZ, R139, 0xff, RZ, 0xc0, !PT ;  /* 0x000000ff8bff7812 */ /* 0x000fe4000782c0ff */
[----:B------:R-:W-:Y:S04]  /*51d0*/  PLOP3.LUT P3, PT, PT, PT, UP3, 0x80, 0x8 ;  /* 0x000000000008781c */ /* 0x000fe80003f6f038 */
[----:B------:R-:W-:Y:S07]  /*51e0*/  PLOP3.LUT P3, PT, P3, PT, PT, 0x8, 0x80 ;  /* 0x000000000080781c */ /* 0x000fee0001f6e170 */
[----:B------:R-:W-:Y:S11]  /*51f0*/  @P1 FSETP.EQ.AND P3, PT, R71, RZ, PT ;  /* 0x000000ff4700120b */ /* 0x000ff60003f62000 */
[----:B------:R-:W-:Y:S02]  /*5200*/  @!UPT UIADD3 URZ, UPT, UPT, URZ, URZ, URZ ;  /* 0x000000fffffff290 */ /* 0x000fe4000fffe0ff */
.L_x_79:
[----:B------:R-:W2:Y:S01]  /*5210*/  SYNCS.PHASECHK.TRANS64.TRYWAIT P1, [UR24+0x118], R0 ;  /* 0x00011800ff0075a7 */ /* 0x000ea20008021118 */
[----:B------:R-:W-:Y:S01]  /*5220*/  ELECT P2, URZ, PT ;  /* 0x0000000000ff782f */ /* 0x000fe20003840000 */
[----:B------:R-:W-:Y:S01]  /*5230*/  @!UPT UIADD3 URZ, UPT, UPT, URZ, URZ, URZ ;  /* 0x000000fffffff290 */ /* 0x000fe2000fffe0ff */
[----:B--2---:R-:W-:Y:S11]  /*5240*/  @!P1 BRA `(.L_x_80) ;  /* 0x00000038002c9947 */ /* 0x004ff60003800000 */
.L_x_156:
[----:B------:R-:W-:Y:S01]  /*5250*/  PLOP3.LUT P2, PT, P3, P2, PT, 0xf2, 0x2f ;  /* 0x00000000002f781c */ /* 0x000fe20001f45e72 */
[----:B------:R-:W-:Y:S01]  /*5260*/  BSSY.RECONVERGENT B0, `(.L_x_81) ;  /* 0x0000029000007945 */ /* 0x000fe20003800200 */
[----:B------:R-:W-:Y:S11]  /*5270*/  @P0 SHF.R.U32.HI R16, RZ, 0x10, R5 ;  /* 0x00000010ff100819 */ /* 0x000ff60000011605 */
[----:B------:R-:W-:Y:S05]  /*5280*/  @P2 BRA `(.L_x_82) ;  /* 0x0000000000982947 */ /* 0x000fea0003800000 */
[----:B------:R-:W-:Y:S01]  /*5290*/  IMAD.U32 R5, RZ, RZ, UR30 ;  /* 0x0000001eff057e24 */ /* 0x000fe2000f8e00ff */
[----:B------:R-:W-:Y:S01]  /*52a0*/  ULOP3.LUT UR6, UR4, UR30, URZ, 0x3c, !UPT ;  /* 0x0000001e04067292 */ /* 0x000fe2000f8e3cff */
[----:B-1----:R-:W-:Y:S01]  /*52b0*/  IMAD.U32 R0, RZ, RZ, UR4 ;  /* 0x00000004ff007e24 */ /* 0x002fe2000f8e00ff */
[----:B------:R-:W-:Y:S02]  /*52c0*/  UISETP.NE.AND UP4, UPT, UR30, URZ, UPT ;  /* 0x000000ff1e00728c */ /* 0x000fe4000bf85270 */
[----:B------:R-:W-:Y:S01]  /*52d0*/  IABS R5, R5 ;  /* 0x0000000500057213 */ /* 0x000fe20000000000 */
[----:B------:R-:W-:Y:S01]  /*52e0*/  USHF.L.U32 UR10, UR5, 0x6, URZ ;  /* 0x00000006050a7899 */ /* 0x000fe200080006ff */
[----:B------:R-:W-:Y:S01]  /*52f0*/  IABS R0, R0 ;  /* 0x0000000000007213 */ /* 0x000fe20000000000 */
[----:B------:R-:W-:Y:S01]  /*5300*/  USHF.L.U32 UR11, UR47, 0x7, URZ ;  /* 0x000000072f0b7899 */ /* 0x000fe200080006ff */
[----:B------:R-:W1:Y:S01]  /*5310*/  I2F.RP R6, R5 ;  /* 0x0000000500067306 */ /* 0x000e620000209400 */
[----:B------:R-:W-:Y:S01]  /*5320*/  UISETP.GE.AND UP0, UPT, UR6, URZ, UPT ;  /* 0x000000ff0600728c */ /* 0x000fe2000bf06270 */
[----:B------:R-:W-:Y:S01]  /*5330*/  UMOV UR18, 0x0 ;  /* 0x0000000000127882 */ /* 0x000fe20000000000 */
[----:B------:R-:W-:Y:S07]  /*5340*/  UMOV UR19, 0x10000000 ;  /* 0x1000000000137882 */ /* 0x000fee0000000000 */
[----:B-1----:R-:W1:Y:S02]  /*5350*/  MUFU.RCP R6, R6 ;  /* 0x0000000600067308 */ /* 0x002e640000001000 */
[----:B-1----:R-:W-:Y:S08]  /*5360*/  VIADD R6, R6, 0xffffffe ;  /* 0x0ffffffe06067836 */ /* 0x002ff00000000000 */
[----:B------:R1:W2:Y:S02]  /*5370*/  F2I.FTZ.U32.TRUNC.NTZ R7, R6 ;  /* 0x0000000600077305 */ /* 0x0002a4000021f000 */
[----:B-1----:R-:W-:Y:S01]  /*5380*/  HFMA2 R6, -RZ, RZ, 0, 0 ;  /* 0x00000000ff067431 */ /* 0x002fe200000001ff */
[----:B--2---:R-:W-:Y:S05]  /*5390*/  IADD3 R4, PT, PT, RZ, -R7, RZ ;  /* 0x80000007ff047210 */ /* 0x004fea0007ffe0ff */
[-C--:B------:R-:W-:Y:S04]  /*53a0*/  IMAD R4, R4, R5.reuse, RZ ;  /* 0x0000000504047224 */ /* 0x080fe800078e02ff */
[----:B------:R-:W-:Y:S06]  /*53b0*/  IMAD.HI.U32 R7, R7, R4, R6 ;  /* 0x0000000407077227 */ /* 0x000fec00078e0006 */
[----:B------:R-:W-:Y:S04]  /*53c0*/  IMAD.HI.U32 R7, R7, R0, RZ ;  /* 0x0000000007077227 */ /* 0x000fe800078e00ff */
[----:B------:R-:W-:Y:S04]  /*53d0*/  IMAD.MOV R4, RZ, RZ, -R7 ;  /* 0x000000ffff047224 */ /* 0x000fe800078e0a07 */
[C---:B------:R-:W-:Y:S05]  /*53e0*/  IMAD R0, R5.reuse, R4, R0 ;  /* 0x0000000405007224 */ /* 0x040fea00078e0200 */
[----:B------:R-:W-:Y:S11]  /*53f0*/  ISETP.GT.U32.AND P0, PT, R5, R0, PT ;  /* 0x000000000500720c */ /* 0x000ff60003f04070 */
[----:B------:R-:W-:Y:S02]  /*5400*/  @!UPT UIADD3 URZ, UPT, UPT, URZ, URZ, URZ ;  /* 0x000000fffffff290 */ /* 0x000fe4000fffe0ff */
[-C--:B------:R-:W-:Y:S01]  /*5410*/  @!P0 IADD3 R0, PT, PT, R0, -R5.reuse, RZ ;  /* 0x8000000500008210 */ /* 0x080fe20007ffe0ff */
[----:B------:R-:W-:Y:S03]  /*5420*/  @!P0 VIADD R7, R7, 0x1 ;  /* 0x0000000107078836 */ /* 0x000fe60000000000 */
[----:B------:R-:W-:Y:S02]  /*5430*/  ISETP.GE.U32.AND P1, PT, R0, R5, PT ;  /* 0x000000050000720c */ /* 0x000fe40003f26070 */
[----:B------:R-:W-:Y:S11]  /*5440*/  MOV R0, 0x2000 ;  /* 0x0000200000007802 */ /* 0x000ff60000000f00 */
[----:B------:R-:W-:Y:S04]  /*5450*/  @P1 IADD3 R7, PT, PT, R7, 0x1, RZ ;  /* 0x0000000107071810 */ /* 0x000fe80007ffe0ff */
[----:B------:R-:W-:Y:S11]  /*5460*/  R2UR UR13, R7 ;  /* 0x00000000070d72ca */ /* 0x000ff600000e0000 */
[----:B------:R-:W-:Y:S02]  /*5470*/  @!UPT UIADD3 URZ, UPT, UPT, URZ, URZ, URZ ;  /* 0x000000fffffff290 */ /* 0x000fe4000fffe0ff */
[----:B------:R-:W-:Y:S02]  /*5480*/  @!UP0 UIADD3 UR13, UPT, UPT, -UR13, URZ, URZ ;  /* 0x000000ff0d0d8290 */ /* 0x000fe4000fffe1ff */
[----:B------:R-:W-:Y:S04]  /*5490*/  @!UP4 ULOP3.LUT UR13, URZ, UR30, URZ, 0x33, !UPT ;  /* 0x0000001eff0dc292 */ /* 0x000fe8000f8e33ff */
[----:B------:R-:W-:Y:S04]  /*54a0*/  UIADD3 UR6, UPT, UPT, -UR13, URZ, URZ ;  /* 0x000000ff0d067290 */ /* 0x000fe8000fffe1ff */
[----:B------:R-:W-:Y:S09]  /*54b0*/  UIMAD UR12, UR30, UR6, UR4 ;  /* 0x000000061e0c72a4 */ /* 0x000ff2000f8e0204 */
[----:B------:R2:W-:Y:S01]  /*54c0*/  UTMALDG.4D [UR8], [UR36], desc[UR18] ;  /* 0x00001208240075b4 */ /* 0x0005e20008019000 */
[----:B------:R2:W-:Y:S01]  /*54d0*/  SYNCS.ARRIVE.TRANS64.RED.A0TR RZ, [UR24+0x110], R0 ;  /* 0x00011000ffff79a7 */ /* 0x0005e20008300418 */
[----:B------:R-:W-:Y:S01]  /*54e0*/  NOP ;  /* 0x0000000000007918 */ /* 0x000fe20000000000 */
.L_x_82:
[----:B--2---:R-:W-:Y:S05]  /*54f0*/  BSYNC.RECONVERGENT B0 ;  /* 0x0000000000007941 */ /* 0x004fea0003800200 */
.L_x_81:
[----:B------:R-:W-:Y:S01]  /*5500*/  SYNCS.ARRIVE.TRANS64.RED.A1T0 RZ, [UR46], RZ ;  /* 0x000000ffffff79a7 */ /* 0x000fe2000810042e */
[----:B------:R-:W-:Y:S01]  /*5510*/  UIADD3 UR26, UPT, UPT, UR7, UR48, URZ ;  /* 0x00000030071a7290 */ /* 0x000fe2000fffe0ff */
[----:B------:R-:W-:Y:S01]  /*5520*/  LOP3.LUT R11, R11, 0x1, RZ, 0x3c, !PT ;  /* 0x000000010b0b7812 */ /* 0x000fe200078e3cff */
[----:B------:R-:W-:Y:S01]  /*5530*/  UIADD3 UR47, UPT, UPT, UR14, UR44, URZ ;  /* 0x0000002c0e2f7290 */ /* 0x000fe2000fffe0ff */
[----:B------:R-:W-:Y:S01]  /*5540*/  LOP3.LUT R10, R10, 0x1, RZ, 0x3c, !PT ;  /* 0x000000010a0a7812 */ /* 0x000fe200078e3cff */
[----:B------:R-:W-:Y:S01]  /*5550*/  UPLOP3.LUT UP4, UPT, UPT, UPT, UPT, 0x80, 0x8 ;  /* 0x000000000008789c */ /* 0x000fe20003f8f070 */
[----:B------:R-:W-:Y:S10]  /*5560*/  BRA.U UP1, `(.L_x_83) ;  /* 0xfffffff501047547 */ /* 0x000ff4000b83ffff */
[----:B-1----:R-:W-:Y:S07]  /*5570*/  MOV R0, UR24 ;  /* 0x0000001800007c02 */ /* 0x002fee0008000f00 */
.L_x_84:
[----:B-1----:R-:W-:-:S04]  /*5580*/  SHF.L.U32 R2, R11, 0x1f, RZ ;  /* 0x0000001f0b027819 */ /* 0x002fc800000006ff */
[----:B------:R1:W2:Y:S03]  /*5590*/  SYNCS.PHASECHK.TRANS64.TRYWAIT P0, [R0+URZ+0x118], R2 ;  /* 0x00011802000075a7 */ /* 0x0002a600080011ff */
[----:B--2---:R-:W-:Y:S05]  /*55a0*/  @!P0 NANOSLEEP.SYNCS 0x989680 ;  /* 0x009896800000895d */ /* 0x004fea0003900000 */
[----:B------:R-:W2:Y:S02]  /*55b0*/  @!P0 SYNCS.PHASECHK.TRANS64 P0, [R0+URZ+0x118], R2 ;  /* 0x00011802000085a7 */ /* 0x000ea400080010ff */
[----:B--2---:R-:W-:Y:S05]  /*55c0*/  @P0 EXIT ;  /* 0x000000000000094d */ /* 0x004fea0003800000 */
[----:B------:R-:W-:Y:S05]  /*55d0*/  BRA `(.L_x_84) ;  /* 0xfffffffc00e87947 */ /* 0x000fea000383ffff */
.L_x_73:
[----:B------:R-:W-:-:S06]  /*55e0*/  UISETP.GE.AND UP0, UPT, UR15, 0x4, UPT ;  /* 0x000000040f00788c */ /* 0x000fcc000bf06270 */
[----:B------:R-:W-:-:S13]  /*55f0*/  PLOP3.LUT P0, PT, PT, PT, UP0, 0x80, 0x8 ;  /* 0x000000000008781c */ /* 0x000fda0003f0f008 */
[----:B-1----:R-:W-:Y:S05]  /*5600*/  @!P0 EXIT ;  /* 0x000000000000894d */ /* 0x002fea0003800000 */
[----:B------:R-:W1:Y:S08]  /*5610*/  S2UR UR4, SR_CgaCtaId ;  /* 0x00000000000479c3 */ /* 0x000e700000008800 */
[----:B------:R-:W-:Y:S01]  /*5620*/  BAR.SYNC.DEFER_BLOCKING 0x6, 0xa0 ;  /* 0x0182800000007b1d */ /* 0x000fe20000010000 */
[C---:B------:R-:W-:Y:S01]  /*5630*/  IMAD.SHL.U32 R4, R133.reuse, 0x40, RZ ;  /* 0x0000004085047824 */ /* 0x040fe200078e00ff */
[----:B------:R-:W-:Y:S01]  /*5640*/  USHF.R.S32.HI UR46, URZ, 0x1f, UR5 ;  /* 0x0000001fff2e7899 */ /* 0x000fe20008011405 */
[C---:B------:R-:W-:Y:S01]  /*5650*/  IMAD.SHL.U32 R138, R133.reuse, 0x8, RZ ;  /* 0x00000008858a7824 */ /* 0x040fe200078e00ff */
[----:B------:R-:W-:Y:S01]  /*5660*/  CS2R R134, SRZ ;  /* 0x0000000000867805 */ /* 0x000fe2000001ff00 */
[C---:B------:R-:W-:Y:S01]  /*5670*/  IMAD.SHL.U32 R143, R133.reuse, 0x10, RZ ;  /* 0x00000010858f7824 */ /* 0x040fe200078e00ff */
[----:B------:R-:W-:Y:S01]  /*5680*/  UMOV UR44, 0x400 ;  /* 0x00000400002c7882 */ /* 0x000fe20000000000 */
[----:B------:R-:W-:Y:S01]  /*5690*/  LOP3.LUT R5, R4, 0x180, RZ, 0xc0, !PT ;  /* 0x0000018004057812 */ /* 0x000fe200078ec0ff */
[----:B------:R-:W-:Y:S01]  /*56a0*/  ULEA.HI UR46, UR46, UR5, URZ, 0x6 ;  /* 0x000000052e2e7291 */ /* 0x000fe2000f8f30ff */
[----:B------:R-:W-:Y:S01]  /*56b0*/  IMAD.U32 R69, R133, 0x10000, RZ ;  /* 0x0001000085457824 */ /* 0x000fe200078e00ff */
[----:B------:R-:W-:Y:S01]  /*56c0*/  LOP3.LUT R137, R143, 0x20, RZ, 0xc0, !PT ;  /* 0x000000208f897812 */ /* 0x000fe200078ec0ff */
[----:B------:R-:W-:Y:S01]  /*56d0*/  IMAD.MOV.U32 R68, RZ, RZ, RZ ;  /* 0x000000ffff447224 */ /* 0x000fe200078e00ff */
[----:B------:R-:W-:Y:S01]  /*56e0*/  LOP3.LUT R138, R5, 0x30, R138, 0xf8, !PT ;  /* 0x00000030058a7812 */ /* 0x000fe200078ef88a */
[----:B------:R-:W-:Y:S01]  /*56f0*/  IMAD.MOV.U32 R136, RZ, RZ, RZ ;  /* 0x000000ffff887224 */ /* 0x000fe200078e00ff */
[----:B------:R-:W-:Y:S01]  /*5700*/  LOP3.LUT R143, R143, 0x40, RZ, 0xc0, !PT ;  /* 0x000000408f8f7812 */ /* 0x000fe200078ec0ff */
[----:B------:R-:W2:Y:S01]  /*5710*/  LDCU UR56, c[0x0][0x370] ;  /* 0x00006e00ff3877ac */ /* 0x000ea20008000800 */
[----:B------:R-:W-:-:S02]  /*5720*/  LOP3.LUT R138, R138, 0x1e40, R4, 0xf8, !PT ;  /* 0x00001e408a8a7812 */ /* 0x000fc400078ef804 */
[----:B------:R-:W-:Y:S01]  /*5730*/  LOP3.LUT R69, R69, 0x600000, RZ, 0xc0, !PT ;  /* 0x0060000045457812 */ /* 0x000fe200078ec0ff */
[----:B------:R-:W3:Y:S01]  /*5740*/  LDCU UR42, c[0x0][0xb0c] ;  /* 0x00016180ff2a77ac */ /* 0x000ee20008000800 */
[----:B-1----:R-:W-:Y:S01]  /*5750*/  ULEA UR44, UR4, UR44, 0x18 ;  /* 0x0000002c042c7291 */ /* 0x002fe2000f8ec0ff */
[----:B------:R-:W1:Y:S05]  /*5760*/  LDCU UR38, c[0x0][0xb30] ;  /* 0x00016600ff2677ac */ /* 0x000e6a0008000800 */
[----:B------:R-:W-:Y:S01]  /*5770*/  VIADD R144, R138, UR44 ;  /* 0x0000002c8a907c36 */ /* 0x000fe20008000000 */
[----:B------:R-:W-:Y:S02]  /*5780*/  UIADD3 UR4, UPT, UPT, UR44, 0x2200, URZ ;  /* 0x000022002c047890 */ /* 0x000fe4000fffe0ff */
[----:B------:R-:W4:Y:S01]  /*5790*/  LDS R2, [UR44+0x180] ;  /* 0x0001802cff027984 */ /* 0x000f220008000800 */
[----:B------:R-:W-:Y:S01]  /*57a0*/  UIADD3 UR5, UPT, UPT, UR44, 0x200, URZ ;  /* 0x000002002c057890 */ /* 0x000fe2000fffe0ff */
[--C-:B------:R-:W-:Y:S01]  /*57b0*/  IADD3 R137, PT, PT, -R137, 0x200, R144.reuse ;  /* 0x0000020089897810 */ /* 0x100fe20007ffe190 */
[----:B------:R-:W1:Y:S01]  /*57c0*/  LDCU UR57, c[0x0][0x388] ;  /* 0x00007100ff3977ac */ /* 0x000e620008000800 */
[----:B------:R-:W-:Y:S01]  /*57d0*/  IADD3 R144, PT, PT, -R143, 0x200, R144 ;  /* 0x000002008f907810 */ /* 0x000fe20007ffe190 */
[----:B------:R-:W-:-:S02]  /*57e0*/  IMAD.U32 R145, RZ, RZ, UR4 ;  /* 0x00000004ff917e24 */ /* 0x000fc4000f8e00ff */
[----:B------:R-:W-:Y:S01]  /*57f0*/  IMAD.U32 R146, RZ, RZ, UR5 ;  /* 0x00000005ff927e24 */ /* 0x000fe2000f8e00ff */
[----:B------:R-:W1:Y:S01]  /*5800*/  LDCU.64 UR50, c[0x0][0x888] ;  /* 0x00011100ff3277ac */ /* 0x000e620008000a00 */
[----:B------:R-:W-:Y:S01]  /*5810*/  IMAD.IADD R143, R137, 0x1, -R143 ;  /* 0x00000001898f7824 */ /* 0x000fe200078e0a8f */
[----:B------:R-:W1:Y:S01]  /*5820*/  LDCU.64 UR40, c[0x0][0xb28] ;  /* 0x00016500ff2877ac */ /* 0x000e620008000a00 */
[----:B------:R-:W1:Y:S01]  /*5830*/  LDCU.64 UR58, c[0x0][0x890] ;  /* 0x00011200ff3a77ac */ /* 0x000e620008000a00 */
[----:B------:R-:W1:Y:S01]  /*5840*/  LDCU.64 UR60, c[0x0][0x8b0] ;  /* 0x00011600ff3c77ac */ /* 0x000e620008000a00 */
[----:B------:R-:W1:Y:S01]  /*5850*/  LDCU.64 UR62, c[0x0][0x8a8] ;  /* 0x00011500ff3e77ac */ /* 0x000e620008000a00 */
[----:B------:R-:W1:Y:S01]  /*5860*/  LDCU.128 UR52, c[0x0][0xb10] ;  /* 0x00016200ff3477ac */ /* 0x000e620008000c00 */
[----:B------:R-:W1:Y:S01]  /*5870*/  LDCU UR49, c[0x0][0x374] ;  /* 0x00006e80ff3177ac */ /* 0x000e620008000800 */
[----:B------:R-:W-:Y:S01]  /*5880*/  USHF.R.S32.HI UR46, URZ, 0x6, UR46 ;  /* 0x00000006ff2e7899 */ /* 0x000fe2000801142e */
[C---:B----4-:R-:W-:Y:S01]  /*5890*/  VIADD R3, R2.reuse, 0x40 ;  /* 0x0000004002037836 */ /* 0x050fe20000000000 */
[----:B------:R-:W-:-:S04]  /*58a0*/  LOP3.LUT R2, R2, 0xffff, RZ, 0xc0, !PT ;  /* 0x0000ffff02027812 */ /* 0x000fc800078ec0ff */
[----:B------:R-:W-:-:S05]  /*58b0*/  LOP3.LUT R3, R3, 0xffff, RZ, 0xc0, !PT ;  /* 0x0000ffff03037812 */ /* 0x000fca00078ec0ff */
[----:B-123--:R4:W-:Y:S02]  /*58c0*/  STL.64 [R1], R2 ;  /* 0x0000000201007387 */ /* 0x00e9e40000100a00 */
.L_x_102:
[----:B----4-:R-:W-:Y:S04]  /*58d0*/  SHF.L.U32 R2, R135, 0x1f, RZ ;  /* 0x0000001f87027819 */ /* 0x010fe800000006ff */
[----:B-1----:R-:W1:Y:S02]  /*58e0*/  SYNCS.PHASECHK.TRANS64.TRYWAIT P0, [UR44+0x130], R2 ;  /* 0x00013002ff0075a7 */ /* 0x002e64000800112c */
[----:B-12---:R-:W-:Y:S05]  /*58f0*/  @!P0 BRA `(.L_x_85) ;  /* 0x0000003000988947 */ /* 0x006fea0003800000 */
.L_x_158:
[----:B------:R-:W2:Y:S01]  /*5900*/  LDS.128 R4, [UR44+0x170] ;  /* 0x0001702cff047984 */ /* 0x000ea20008000c00 */
[----:B------:R-:W-:Y:S01]  /*5910*/  UIADD3 UR4, UPT, UPT, UR44, 0x138, URZ ;  /* 0x000001382c047890 */ /* 0x000fe2000fffe0ff */
[----:B-1----:R-:W-:Y:S01]  /*5920*/  IMAD R2, R68, 0x4, R1 ;  /* 0x0000000444027824 */ /* 0x002fe200078e0201 */
[----:B------:R-:W-:Y:S02]  /*5930*/  UISETP.GE.AND UP0, UPT, UR39, 0x1, UPT ;  /* 0x000000012700788c */ /* 0x000fe4000bf06270 */
[----:B------:R-:W-:Y:S01]  /*5940*/  UPRMT UR4, URZ, 0x654, UR4 ;  /* 0x00000654ff047896 */ /* 0x000fe20008000004 */
[----:B------:R-:W-:Y:S01]  /*5950*/  @!PT LDS RZ, [RZ] ;  /* 0x00000000fffff984 */ /* 0x000fe20000000800 */
[----:B------:R-:W-:Y:S01]  /*5960*/  @!PT LDS RZ, [RZ] ;  /* 0x00000000fffff984 */ /* 0x000fe20000000800 */
[----:B------:R-:W-:Y:S01]  /*5970*/  @!PT LDS RZ, [RZ] ;  /* 0x00000000fffff984 */ /* 0x000fe20000000800 */
[----:B------:R-:W-:Y:S01]  /*5980*/  @!PT LDS RZ, [RZ] ;  /* 0x00000000fffff984 */ /* 0x000fe20000000800 */
[----:B------:R1:W-:Y:S06]  /*5990*/  MEMBAR.ALL.CTA ;  /* 0x0000000000007992 */ /* 0x0003ec0000008000 */
[----:B-1----:R-:W1:Y:S02]  /*59a0*/  FENCE.VIEW.ASYNC.S ;  /* 0x00000000000073c6 */ /* 0x002e640000000000 */
[----:B-1----:R-:W-:Y:S06]  /*59b0*/  SYNCS.ARRIVE.TRANS64.RED.A1T0 RZ, [UR4], RZ ;  /* 0x000000ffffff79a7 */ /* 0x002fec0008100404 */
[----:B------:R-:W5:Y:S01]  /*59c0*/  LDL R2, [R2] ;  /* 0x0000000002027983 */ /* 0x000f620000100800 */
[----:B--2---:R-:W-:Y:S11]  /*59d0*/  LOP3.LUT P0, RZ, R6, 0x1, RZ, 0xc0, !PT ;  /* 0x0000000106ff7812 */ /* 0x004ff6000780c0ff */
[----:B------:R-:W-:Y:S02]  /*59e0*/  @!UPT UIADD3 URZ, UPT, UPT, URZ, URZ, URZ ;  /* 0x000000fffffff290 */ /* 0x000fe4000fffe0ff */
[----:B------:R-:W-:Y:S01]  /*59f0*/  VOTEU.ANY UP1, P0 ;  /* 0x0000000000ff7886 */ /* 0x000fe20000020100 */
[----:B------:R-:W-:Y:S01]  /*5a00*/  PLOP3.LUT P0, PT, PT, PT, UP1, 0x80, 0x8 ;  /* 0x000000000008781c */ /* 0x000fe20003f0f018 */
[----:B------:R-:W-:Y:S11]  /*5a10*/  UP2UR UR48, UPR, URZ, 0x2 ;  /* 0x00000002ff307883 */ /* 0x000ff60008000000 */
[----:B------:R-:W-:Y:S01]  /*5a20*/  @!UPT UIADD3 URZ, UPT, UPT, URZ, URZ, URZ ;  /* 0x000000fffffff290 */ /* 0x000fe2000fffe0ff */
[----:B------:R-:W-:Y:S02]  /*5a30*/  @P0 MOV R3, R4 ;  /* 0x0000000400030202 */ /* 0x000fe40000000f00 */
[----:B------:R-:W-:Y:S02]  /*5a40*/  @P0 LOP3.LUT R0, R5, 0xffff, RZ, 0xc0, !PT ;  /* 0x0000ffff05000812 */ /* 0x000fe400078ec0ff */
[----:B------:R-:W-:Y:S02]  /*5a50*/  @P0 R2UR UR5, R3 ;  /* 0x00000000030502ca */ /* 0x000fe400000e0000 */
[----:B------:R-:W-:Y:S01]  /*5a60*/  @P0 R2UR UR4, R0 ;  /* 0x00000000000402ca */ /* 0x000fe200000e0000 */
[----:B------:R-:W-:Y:S05]  /*5a70*/  IMAD.U32 R0, RZ, RZ, UR46 ;  /* 0x0000002eff007e24 */ /* 0x000fea000f8e00ff */
[----:B------:R-:W-:Y:S05]  /*5a80*/  IABS R3, R0 ;  /* 0x0000000000037213 */ /* 0x000fea0000000000 */
[----:B------:R-:W-:Y:S02]  /*5a90*/  @UP1 UMOV UR37, UR5 ;  /* 0x0000000500251c82 */ /* 0x000fe40008000000 */
[----:B------:R-:W-:Y:S01]  /*5aa0*/  @UP1 UMOV UR36, UR4 ;  /* 0x0000000400241c82 */ /* 0x000fe20008000000 */
[----:B------:R-:W-:Y:S05]  /*5ab0*/  BRA.U !UP0, `(.L_x_86) ;  /* 0x0000000108cc7547 */ /* 0x000fea000b800000 */
[----:B------:R-:W1:Y:S01]  /*5ac0*/  LDCU UR9, c[0x0][0xb20] ;  /* 0x00016400ff0977ac */ /* 0x000e620008000800 */
[----:B------:R-:W-:Y:S02]  /*5ad0*/  UIMAD.WIDE.U32 UR4, UR49, UR55, URZ ;  /* 0x00000037310472a5 */ /* 0x000fe4000f8e00ff */
[----:B------:R-:W-:Y:S02]  /*5ae0*/  UIMAD.WIDE.U32 UR6, UR56, UR52, URZ ;  /* 0x00000034380672a5 */ /* 0x000fe4000f8e00ff */
[----:B------:R-:W-:Y:S02]  /*5af0*/  UIMAD.WIDE.U32 UR10, UR36, UR55, URZ ;  /* 0x00000037240a72a5 */ /* 0x000fe4000f8e00ff */
[----:B------:R-:W-:Y:S02]  /*5b00*/  UISETP.NE.AND UP0, UPT, UR54, 0x1, UPT ;  /* 0x000000013600788c */ /* 0x000fe4000bf05270 */
[----:B------:R-:W-:Y:S02]  /*5b10*/  UISETP.NE.AND UP1, UPT, UR42, 0x1, UPT ;  /* 0x000000012a00788c */ /* 0x000fe4000bf25270 */
[----:B------:R-:W-:Y:S02]  /*5b20*/  UISETP.NE.AND UP2, UPT, UR39, 0x1, UPT ;  /* 0x000000012700788c */ /* 0x000fe4000bf45270 */
[----:B------:R-:W-:Y:S01]  /*5b30*/  UIMAD.WIDE.U32 UR12, UR37, UR52, URZ ;  /* 0x00000034250c72a5 */ /* 0x000fe2000f8e00ff */
[----:B------:R-:W-:Y:S01]  /*5b40*/  UMOV UR4, UR5 ;  /* 0x0000000500047c82 */ /* 0x000fe20008000000 */
[----:B------:R-:W-:Y:S01]  /*5b50*/  UMOV UR6, UR11 ;  /* 0x0000000b00067c82 */ /* 0x000fe20008000000 */
[----:B-1----:R-:W-:Y:S03]  /*5b60*/  USHF.R.U32.HI UR8, URZ, UR9, UR4 ;  /* 0x00000009ff087299 */ /* 0x002fe60008011604 */
[----:B------:R-:W-:Y:S02]  /*5b70*/  UMOV UR4, UR7 ;  /* 0x0000000700047c82 */ /* 0x000fe40008000000 */
[----:B------:R-:W-:Y:S02]  /*5b80*/  USHF.R.U32.HI UR5, URZ, UR53, UR4 ;  /* 0x00000035ff057299 */ /* 0x000fe40008011604 */
[----:B------:R-:W-:Y:S02]  /*5b90*/  USEL UR4, UR49, UR8, !UP0 ;  /* 0x0000000831047287 */ /* 0x000fe4000c000000 */
[----:B------:R-:W-:Y:S02]  /*5ba0*/  USHF.R.U32.HI UR8, URZ, UR9, UR6 ;  /* 0x00000009ff087299 */ /* 0x000fe40008011606 */
[----:B------:R-:W-:Y:S02]  /*5bb0*/  UIMAD.WIDE.U32 UR6, UR4, UR40, URZ ;  /* 0x00000028040672a5 */ /* 0x000fe4000f8e00ff */
[----:B------:R-:W-:Y:S02]  /*5bc0*/  USEL UR9, UR56, UR5, !UP1 ;  /* 0x0000000538097287 */ /* 0x000fe4000c800000 */
[----:B------:R-:W-:Y:S02]  /*5bd0*/  USEL UR8, UR36, UR8, !UP0 ;  /* 0x0000000824087287 */ /* 0x000fe4000c000000 */
[----:B------:R-:W-:Y:S01]  /*5be0*/  UIMAD.WIDE.U32 UR10, UR9, UR40, URZ ;  /* 0x00000028090a72a5 */ /* 0x000fe2000f8e00ff */
[----:B------:R-:W-:Y:S01]  /*5bf0*/  UMOV UR6, UR7 ;  /* 0x0000000700067c82 */ /* 0x000fe20008000000 */
[----:B------:R-:W-:Y:S01]  /*5c00*/  UMOV UR5, UR13 ;  /* 0x0000000d00057c82 */ /* 0x000fe20008000000 */
[----:B------:R-:W-:Y:S02]  /*5c10*/  @UP2 USHF.R.U32.HI UR4, URZ, UR41, UR6 ;  /* 0x00000029ff042299 */ /* 0x000fe40008011606 */
[----:B------:R-:W-:Y:S02]  /*5c20*/  USHF.R.U32.HI UR5, URZ, UR53, UR5 ;  /* 0x00000035ff057299 */ /* 0x000fe40008011605 */
[----:B------:R-:W-:Y:S02]  /*5c30*/  UIMAD UR4, UR39, UR4, URZ ;  /* 0x00000004270472a4 */ /* 0x000fe4000f8e02ff */
[----:B------:R-:W-:Y:S02]  /*5c40*/  USEL UR5, UR37, UR5, !UP1 ;  /* 0x0000000525057287 */ /* 0x000fe4000c800000 */
[----:B------:R-:W-:Y:S01]  /*5c50*/  UISETP.GE.AND UP0, UPT, UR8, UR4, UPT ;  /* 0x000000040800728c */ /* 0x000fe2000bf06270 */
[----:B------:R-:W-:Y:S01]  /*5c60*/  UMOV UR6, UR11 ;  /* 0x0000000b00067c82 */ /* 0x000fe20008000000 */
[----:B------:R-:W-:Y:S02]  /*5c70*/  UIMAD.WIDE.U32 UR10, UR8, UR40, URZ ;  /* 0x00000028080a72a5 */ /* 0x000fe4000f8e00ff */
[----:B------:R-:W-:Y:S04]  /*5c80*/  @UP2 USHF.R.U32.HI UR9, URZ, UR41, UR6 ;  /* 0x00000029ff092299 */ /* 0x000fe80008011606 */
[----:B------:R-:W-:Y:S01]  /*5c90*/  UIMAD UR6, UR39, UR9, URZ ;  /* 0x00000009270672a4 */ /* 0x000fe2000f8e02ff */
[----:B------:R-:W-:Y:S03]  /*5ca0*/  UMOV UR4, UR11 ;  /* 0x0000000b00047c82 */ /* 0x000fe60008000000 */
[----:B------:R-:W-:Y:S02]  /*5cb0*/  UISETP.GE.OR UP0, UPT, UR5, UR6, UP0 ;  /* 0x000000060500728c */ /* 0x000fe40008706670 */
[----:B------:R-:W-:Y:S02]  /*5cc0*/  USHF.R.U32.HI UR4, URZ, UR41, UR4 ;  /* 0x00000029ff047299 */ /* 0x000fe40008011604 */
[----:B------:R-:W-:Y:S02]  /*5cd0*/  UIMAD.WIDE.U32 UR6, UR5, UR40, URZ ;  /* 0x00000028050672a5 */ /* 0x000fe4000f8e00ff */
[----:B------:R-:W-:Y:S02]  /*5ce0*/  USEL UR11, UR8, UR4, !UP2 ;  /* 0x00000004080b7287 */ /* 0x000fe4000d000000 */
[----:B------:R-:W-:Y:S02]  /*5cf0*/  UIADD3 UR6, UPT, UPT, -UR5, URZ, URZ ;  /* 0x000000ff05067290 */ /* 0x000fe4000fffe1ff */
[----:B------:R-:W-:Y:S02]  /*5d00*/  UIADD3 UR10, UPT, UPT, -UR11, URZ, URZ ;  /* 0x000000ff0b0a7290 */ /* 0x000fe4000fffe1ff */
[----:B------:R-:W-:Y:S02]  /*5d10*/  UIMAD UR6, UR42, UR6, UR37 ;  /* 0x000000062a0672a4 */ /* 0x000fe4000f8e0225 */
[----:B------:R-:W-:Y:S01]  /*5d20*/  UIMAD UR10, UR39, UR10, UR8 ;  /* 0x0000000a270a72a4 */ /* 0x000fe2000f8e0208 */
[----:B------:R-:W-:Y:S01]  /*5d30*/  @!UP0 UMOV UR4, UR7 ;  /* 0x0000000700048c82 */ /* 0x000fe20008000000 */
[----:B------:R-:W-:Y:S02]  /*5d40*/  UIADD3 UR7, UPT, UPT, -UR8, URZ, URZ ;  /* 0x000000ff08077290 */ /* 0x000fe4000fffe1ff */
[----:B------:R-:W-:Y:S04]  /*5d50*/  @!UP0 USHF.R.U32.HI UR4, URZ, UR41, UR4 ;  /* 0x00000029ff048299 */ /* 0x000fe80008011604 */
[----:B------:R-:W-:Y:S04]  /*5d60*/  @!UP0 USEL UR4, UR5, UR4, !UP2 ;  /* 0x0000000405048287 */ /* 0x000fe8000d000000 */
[----:B------:R-:W-:Y:S02]  /*5d70*/  @!UP0 UIMAD UR9, UR9, UR10, UR4 ;  /* 0x0000000a090982a4 */ /* 0x000fe4000f8e0204 */
[----:B------:R-:W-:Y:S02]  /*5d80*/  @!UP0 UIADD3 UR10, UPT, UPT, UR11, -UR4, URZ ;  /* 0x800000040b0a8290 */ /* 0x000fe4000fffe0ff */
[----:B------:R-:W-:Y:S02]  /*5d90*/  UIMAD UR4, UR54, UR7, UR36 ;  /* 0x00000007360472a4 */ /* 0x000fe4000f8e0224 */
[----:B------:R-:W-:Y:S03]  /*5da0*/  @!UP0 UIMAD UR8, UR10, UR39, UR5 ;  /* 0x000000270a0882a4 */ /* 0x000fe6000f8e0205 */
[----:B------:R-:W-:Y:S02]  /*5db0*/  @!UP0 UMOV UR5, UR9 ;  /* 0x0000000900058c82 */ /* 0x000fe40008000000 */
[----:B------:R-:W-:Y:S02]  /*5dc0*/  UIMAD UR37, UR5, UR42, UR6 ;  /* 0x0000002a052572a4 */ /* 0x000fe4000f8e0206 */
[----:B------:R-:W-:Y:S11]  /*5dd0*/  UIMAD UR36, UR8, UR54, UR4 ;  /* 0x00000036082472a4 */ /* 0x000ff6000f8e0204 */
[----:B------:R-:W-:Y:S01]  /*5de0*/  @!UPT UIADD3 URZ, UPT, UPT, URZ, URZ, URZ ;  /* 0x000000fffffff290 */ /* 0x000fe2000fffe0ff */
.L_x_86:
[----:B------:R-:W-:Y:S01]  /*5df0*/  UISETP.NE.AND UP1, UPT, UR38, 0x1, UPT ;  /* 0x000000012600788c */ /* 0x000fe2000bf25270 */
[----:B------:R-:W-:Y:S01]  /*5e00*/  R2UR UR6, R3 ;  /* 0x00000000030672ca */ /* 0x000fe200000e0000 */
[----:B------:R-:W-:Y:S01]  /*5e10*/  UISETP.NE.AND UP4, UPT, UR46, URZ, UPT ;  /* 0x000000ff2e00728c */ /* 0x000fe2000bf85270 */
[----:B------:R-:W-:Y:S01]  /*5e20*/  IABS R0, R0 ;  /* 0x0000000000007213 */ /* 0x000fe20000000000 */
[----:B------:R-:W-:Y:S01]  /*5e30*/  UIADD3 UR16, UPT, UPT, UR44, 0x200, URZ ;  /* 0x000002002c107890 */ /* 0x000fe2000fffe0ff */
[----:B------:R-:W-:Y:S03]  /*5e40*/  @P0 SHF.R.U32.HI R142, RZ, 0x10, R5 ;  /* 0x00000010ff8e0819 */ /* 0x000fe60000011605 */
[----:B------:R-:W-:Y:S03]  /*5e50*/  IMAD.MOV R0, RZ, RZ, -R0 ;  /* 0x000000ffff007224 */ /* 0x000fe600078e0a00 */
[----:B------:R-:W1:Y:S03]  /*5e60*/  @!UP1 LDCU.128 UR12, c[0x0][0xb10] ;  /* 0x00016200ff0c97ac */ /* 0x000e660008000c00 */
[----:B------:R-:W2:Y:S01]  /*5e70*/  I2F.RP R3, UR6 ;  /* 0x0000000600037d06 */ /* 0x000ea20008209400 */
[----:B------:R-:W3:Y:S09]  /*5e80*/  @!UP1 LDCU UR10, c[0x0][0xb20] ;  /* 0x00016400ff0a97ac */ /* 0x000ef20008000800 */
[----:B--2---:R-:W2:Y:S02]  /*5e90*/  MUFU.RCP R3, R3 ;  /* 0x0000000300037308 */ /* 0x004ea40000001000 */
[----:B--2---:R-:W-:Y:S08]  /*5ea0*/  VIADD R3, R3, 0xffffffe ;  /* 0x0ffffffe03037836 */ /* 0x004ff00000000000 */
[----:B------:R-:W2:Y:S02]  /*5eb0*/  F2I.FTZ.U32.TRUNC.NTZ R3, R3 ;  /* 0x0000000300037305 */ /* 0x000ea4000021f000 */
[----:B--2---:R-:W-:Y:S01]  /*5ec0*/  R2UR UR5, R3 ;  /* 0x00000000030572ca */ /* 0x004fe200000e0000 */
[----:B------:R-:W-:Y:S05]  /*5ed0*/  IMAD.U32 R3, RZ, RZ, UR26 ;  /* 0x0000001aff037e24 */ /* 0x000fea000f8e00ff */
[----:B------:R-:W-:Y:S04]  /*5ee0*/  IABS R3, R3 ;  /* 0x0000000300037213 */ /* 0x000fe80000000000 */
[----:B------:R-:W-:Y:S03]  /*5ef0*/  R2UR UR8, R3 ;  /* 0x00000000030872ca */ /* 0x000fe600000e0000 */
[----:B------:R-:W-:Y:S04]  /*5f00*/  UIADD3 UR4, UPT, UPT, URZ, -UR5, URZ ;  /* 0x80000005ff047290 */ /* 0x000fe8000fffe0ff */
[----:B------:R-:W-:Y:S03]  /*5f10*/  UIMAD UR7, UR4, UR6, URZ ;  /* 0x00000006040772a4 */ /* 0x000fe6000f8e02ff */
[----:B------:R-:W-:Y:S02]  /*5f20*/  UMOV UR4, URZ ;  /* 0x000000ff00047c82 */ /* 0x000fe40008000000 */
[----:B------:R-:W-:Y:S02]  /*5f30*/  UIMAD.WIDE.U32 UR4, UR5, UR7, UR4 ;  /* 0x00000007050472a5 */ /* 0x000fe4000f8e0004 */
[----:B------:R-:W-:Y:S05]  /*5f40*/  R2UR UR7, R0 ;  /* 0x00000000000772ca */ /* 0x000fea00000e0000 */
[----:B------:R-:W-:Y:S02]  /*5f50*/  UMOV UR4, UR5 ;  /* 0x0000000500047c82 */ /* 0x000fe40008000000 */
[----:B------:R-:W-:Y:S07]  /*5f60*/  UIMAD.WIDE.U32 UR4, UR4, UR8, URZ ;  /* 0x00000008040472a5 */ /* 0x000fee000f8e00ff */
[----:B------:R-:W-:Y:S02]  /*5f70*/  UMOV UR11, UR5 ;  /* 0x00000005000b7c82 */ /* 0x000fe40008000000 */
[----:B------:R-:W-:Y:S02]  /*5f80*/  UIMAD UR4, UR11, UR7, UR8 ;  /* 0x000000070b0472a4 */ /* 0x000fe4000f8e0208 */
[----:B------:R-:W2:Y:S02]  /*5f90*/  @!UP1 LDCU UR5, c[0x0][0xb0c] ;  /* 0x00016180ff0597ac */ /* 0x000ea40008000800 */
[----:B------:R-:W-:Y:S02]  /*5fa0*/  UISETP.GT.U32.AND UP0, UPT, UR6, UR4, UPT ;  /* 0x000000040600728c */ /* 0x000fe4000bf04070 */
[----:B-1----:R-:W-:Y:S09]  /*5fb0*/  UIMAD.WIDE.U32 UR8, UR37, UR12, URZ ;  /* 0x0000000c250872a5 */ /* 0x002ff2000f8e00ff */
[----:B------:R-:W-:Y:S02]  /*5fc0*/  @!UP0 UIADD3 UR4, UPT, UPT, UR4, -UR6, URZ ;  /* 0x8000000604048290 */ /* 0x000fe4000fffe0ff */
[----:B------:R-:W-:Y:S02]  /*5fd0*/  @!UP0 UIADD3 UR11, UPT, UPT, UR11, 0x1, URZ ;  /* 0x000000010b0b8890 */ /* 0x000fe4000fffe0ff */
[----:B------:R-:W-:Y:S02]  /*5fe0*/  UISETP.GE.U32.AND UP3, UPT, UR4, UR6, UPT ;  /* 0x000000060400728c */ /* 0x000fe4000bf66070 */
[----:B------:R-:W-:Y:S02]  /*5ff0*/  UIMAD.WIDE.U32 UR6, UR36, UR15, URZ ;  /* 0x0000000f240672a5 */ /* 0x000fe4000f8e00ff */
[----:B------:R-:W-:Y:S02]  /*6000*/  ULOP3.LUT UR4, UR26, UR46, URZ, 0x3c, !UPT ;  /* 0x0000002e1a047292 */ /* 0x000fe4000f8e3cff */
[----:B------:R-:W-:Y:S02]  /*6010*/  @!UP1 UISETP.NE.AND UP0, UPT, UR14, 0x1, UPT ;  /* 0x000000010e00988c */ /* 0x000fe4000bf05270 */
[----:B------:R-:W-:Y:S02]  /*6020*/  UISETP.GE.AND UP5, UPT, UR4, URZ, UPT ;  /* 0x000000ff0400728c */ /* 0x000fe4000bfa6270 */
[----:B--2---:R-:W-:Y:S02]  /*6030*/  @!UP1 UISETP.NE.AND UP2, UPT, UR5, 0x1, UPT ;  /* 0x000000010500988c */ /* 0x004fe4000bf45270 */
[----:B------:R-:W-:Y:S01]  /*6040*/  @UP3 UIADD3 UR11, UPT, UPT, UR11, 0x1, URZ ;  /* 0x000000010b0b3890 */ /* 0x000fe2000fffe0ff */
[----:B------:R-:W-:Y:S01]  /*6050*/  @!UP1 UMOV UR6, UR7 ;  /* 0x0000000700069c82 */ /* 0x000fe20008000000 */
[----:B------:R-:W-:Y:S01]  /*6060*/  @!UP1 UMOV UR4, UR9 ;  /* 0x0000000900049c82 */ /* 0x000fe20008000000 */
[----:B---3--:R-:W-:Y:S02]  /*6070*/  @!UP1 USHF.R.U32.HI UR6, URZ, UR10, UR6 ;  /* 0x0000000aff069299 */ /* 0x008fe40008011606 */
[----:B------:R-:W-:Y:S02]  /*6080*/  @!UP1 USHF.R.U32.HI UR4, URZ, UR13, UR4 ;  /* 0x0000000dff049299 */ /* 0x000fe40008011604 */
[----:B------:R-:W-:Y:S02]  /*6090*/  @!UP1 USEL UR6, UR36, UR6, !UP0 ;  /* 0x0000000624069287 */ /* 0x000fe4000c000000 */
[----:B------:R-:W-:Y:S02]  /*60a0*/  ULOP3.LUT UP0, URZ, UR16, 0x1b0, URZ, 0xc0, !UPT ;  /* 0x000001b010ff7892 */ /* 0x000fe4000f80c0ff */
[----:B------:R-:W-:Y:S01]  /*60b0*/  @!UP1 USEL UR7, UR37, UR4, !UP2 ;  /* 0x0000000425079287 */ /* 0x000fe2000d000000 */
[----:B------:R-:W-:Y:S02]  /*60c0*/  UMOV UR43, UR11 ;  /* 0x0000000b002b7c82 */ /* 0x000fe40008000000 */
[----:B------:R-:W-:Y:S02]  /*60d0*/  @!UP5 UIADD3 UR43, UPT, UPT, -UR43, URZ, URZ ;  /* 0x000000ff2b2bd290 */ /* 0x000fe4000fffe1ff */
[----:B------:R-:W-:Y:S02]  /*60e0*/  @!UP4 ULOP3.LUT UR43, URZ, UR46, URZ, 0x33, !UPT ;  /* 0x0000002eff2bc292 */ /* 0x000fe4000f8e33ff */
[----:B------:R-:W-:Y:S02]  /*60f0*/  @!UP1 UIADD3 UR4, UPT, UPT, -UR7, UR6, URZ ;  /* 0x0000000607049290 */ /* 0x000fe4000fffe1ff */
[----:B------:R-:W-:Y:S02]  /*6100*/  @!UP1 UIADD3 UR6, UPT, UPT, UR7, -UR6, URZ ;  /* 0x8000000607069290 */ /* 0x000fe4000fffe0ff */
[----:B------:R-:W-:Y:S02]  /*6110*/  UIADD3 UR7, UPT, UPT, -UR43, URZ, URZ ;  /* 0x000000ff2b077290 */ /* 0x000fe4000fffe1ff */
[----:B------:R-:W-:Y:S02]  /*6120*/  @!UP1 UIMAD UR37, UR4, UR5, UR37 ;  /* 0x00000005042592a4 */ /* 0x000fe4000f8e0225 */
[----:B------:R-:W-:Y:S02]  /*6130*/  @!UP1 UIMAD UR36, UR6, UR14, UR36 ;  /* 0x0000000e062492a4 */ /* 0x000fe4000f8e0224 */
[----:B------:R-:W-:Y:S01]  /*6140*/  UIMAD UR45, UR46, UR7, UR26 ;  /* 0x000000072e2d72a4 */ /* 0x000fe2000f8e021a */
[----:B------:R-:W-:Y:S11]  /*6150*/  BRA.U !UP0, `(.L_x_87) ;  /* 0x0000000108407547 */ /* 0x000ff6000b800000 */
[----:B------:R-:W1:Y:S01]  /*6160*/  LDCU.64 UR8, c[0x4][0x80] ;  /* 0x01001000ff0877ac */ /* 0x000e620008000a00 */
[----:B------:R-:W-:Y:S01]  /*6170*/  MOV R15, 0x0 ;  /* 0x00000000000f7802 */ /* 0x000fe20000000f00 */
[----:B------:R-:W-:Y:S02]  /*6180*/  HFMA2 R12, -RZ, RZ, 0, 5.9604644775390625e-08 ;  /* 0x00000001ff0c7431 */ /* 0x000fe400000001ff */
[----:B------:R-:W-:Y:S02]  /*6190*/  IMAD.MOV.U32 R8, RZ, RZ, 0x70 ;  /* 0x00000070ff087424 */ /* 0x000fe400078e00ff */
[----:B------:R-:W-:Y:S01]  /*61a0*/  IMAD.MOV.U32 R13, RZ, RZ, RZ ;  /* 0x000000ffff0d7224 */ /* 0x000fe200078e00ff */
[----:B------:R-:W2:Y:S01]  /*61b0*/  LDCU.64 UR6, c[0x4][0x88] ;  /* 0x01001100ff0677ac */ /* 0x000ea20008000a00 */
[----:B------:R-:W3:Y:S01]  /*61c0*/  LDC.64 R14, c[0x4][R15] ;  /* 0x010000000f0e7b82 */ /* 0x000ee20000000a00 */
[----:B------:R-:W4:Y:S01]  /*61d0*/  LDCU.64 UR4, c[0x4][0x8] ;  /* 0x01000100ff0477ac */ /* 0x000f220008000a00 */
[----:B-1----:R-:W-:Y:S01]  /*61e0*/  MOV R5, UR9 ;  /* 0x0000000900057c02 */ /* 0x002fe20008000f00 */
[----:B------:R-:W-:Y:S01]  /*61f0*/  IMAD.U32 R4, RZ, RZ, UR8 ;  /* 0x00000008ff047e24 */ /* 0x000fe2000f8e00ff */
[----:B--2---:R-:W-:Y:S01]  /*6200*/  MOV R7, UR7 ;  /* 0x0000000700077c02 */ /* 0x004fe20008000f00 */
[----:B------:R-:W-:Y:S01]  /*6210*/  IMAD.U32 R6, RZ, RZ, UR6 ;  /* 0x00000006ff067e24 */ /* 0x000fe2000f8e00ff */
[----:B----4-:R-:W-:Y:S01]  /*6220*/  MOV R11, UR5 ;  /* 0x00000005000b7c02 */ /* 0x010fe20008000f00 */
[----:B------:R-:W-:Y:S02]  /*6230*/  IMAD.U32 R10, RZ, RZ, UR4 ;  /* 0x00000004ff0a7e24 */ /* 0x000fe4000f8e00ff */
[----:B------:R-:W-:Y:S07]  /*6240*/  LEPC R20, `(.L_x_87) ;  /* 0x000000001014794e */ /* 0x000fee0000000000 */
[----:B---3-5:R-:W-:Y:S05]  /*6250*/  CALL.ABS.NOINC R14 ;  /* 0x000000000e007343 */ /* 0x028fea0003c00000 */
.L_x_87:
[----:B------:R-:W-:Y:S01]  /*6260*/  LOP3.LUT P0, RZ, R145, 0x1b0, RZ, 0xc0, !PT ;  /* 0x000001b091ff7812 */ /* 0x000fe2000780c0ff */
[----:B------:R-:W-:Y:S11]  /*6270*/  BSSY.RECONVERGENT B6, `(.L_x_88) ;  /* 0x0000013000067945 */ /* 0x000ff60003800200 */
[----:B------:R-:W-:Y:S01]  /*6280*/  @!UPT UIADD3 URZ, UPT, UPT, URZ, URZ, URZ ;  /* 0x000000fffffff290 */ /* 0x000fe2000fffe0ff */
[----:B------:R-:W-:Y:S05]  /*6290*/  @!P0 BRA `(.L_x_89) ;  /* 0x0000000000408947 */ /* 0x000fea0003800000 */
        /* <DEDUP_REMOVED lines=16> */
.L_x_89:
[----:B------:R-:W-:Y:S05]  /*63a0*/  BSYNC.RECONVERGENT B6 ;  /* 0x0000000000067941 */ /* 0x000fea0003800200 */
.L_x_88:
[----:B------:R-:W-:Y:S01]  /*63b0*/  ISETP.NE.AND P6, PT, R141, RZ, PT ;  /* 0x000000ff8d00720c */ /* 0x000fe20003fc5270 */
[----:B------:R-:W-:Y:S01]  /*63c0*/  UISETP.NE.U32.AND UP0, UPT, UR60, URZ, UPT ;  /* 0x000000ff3c00728c */ /* 0x000fe2000bf05070 */
[----:B------:R-:W-:Y:S02]  /*63d0*/  ISETP.NE.U32.AND P3, PT, RZ, UR58, PT ;  /* 0x0000003aff007c0c */ /* 0x000fe4000bf65070 */
[----:B------:R-:W-:Y:S01]  /*63e0*/  PLOP3.LUT P0, PT, PT, PT, PT, 0x8, 0x80 ;  /* 0x000000000080781c */ /* 0x000fe20003f0e170 */
[----:B------:R-:W-:Y:S01]  /*63f0*/  UISETP.NE.AND.EX UP0, UPT, UR61, URZ, UPT, UP0 ;  /* 0x000000ff3d00728c */ /* 0x000fe2000bf05300 */
[----:B------:R-:W-:Y:S07]  /*6400*/  ISETP.NE.AND.EX P3, PT, RZ, UR59, PT, P3 ;  /* 0x0000003bff007c0c */ /* 0x000fee000bf65330 */
[----:B------:R-:W1:Y:S01]  /*6410*/  @P6 LDC.64 R4, c[0x0][0x888] ;  /* 0x00022200ff046b82 */ /* 0x000e620000000a00 */
[----:B------:R-:W-:Y:S02]  /*6420*/  @P6 PLOP3.LUT P0, PT, P3, PT, PT, 0x80, 0x8 ;  /* 0x000000000008681c */ /* 0x000fe40001f0f070 */
[----:B-1----:R-:W-:Y:S04]  /*6430*/  @P6 ISETP.NE.U32.AND P1, PT, R4, RZ, PT ;  /* 0x000000ff0400620c */ /* 0x002fe80003f25070 */
[----:B------:R-:W-:Y:S01]  /*6440*/  @P6 ISETP.NE.AND.EX P1, PT, R5, RZ, PT, P1 ;  /* 0x000000ff0500620c */ /* 0x000fe20003f25310 */
[----:B------:R-:W-:Y:S01]  /*6450*/  @!UPT UIADD3 URZ, UPT, UPT, URZ, URZ, URZ ;  /* 0x000000fffffff290 */ /* 0x000fe2000fffe0ff */
[----:B------:R-:W-:Y:S11]  /*6460*/  @!P3 BRA `(.L_x_90) ;  /* 0x000000000030b947 */ /* 0x000ff60003800000 */
[----:B------:R-:W-:Y:S01]  /*6470*/  ISETP.NE.U32.AND P2, PT, RZ, UR50, PT ;  /* 0x00000032ff007c0c */ /* 0x000fe2000bf45070 */
[----:B------:R-:W1:Y:S01]  /*6480*/  LDCU.64 UR4, c[0x0][0x358] ;  /* 0x00006b00ff0477ac */ /* 0x000e620008000a00 */
[----:B------:R-:W-:Y:S02]  /*6490*/  IMAD.MOV.U32 R139, RZ, RZ, 0x1 ;  /* 0x00000001ff8b7424 */ /* 0x000fe400078e00ff */
[----:B------:R-:W-:Y:S11]  /*64a0*/  ISETP.NE.AND.EX P2, PT, RZ, UR51, PT, P2 ;  /* 0x00000033ff007c0c */ /* 0x000ff6000bf45320 */
[----:B------:R-:W-:Y:S02]  /*64b0*/  @!UPT UIADD3 URZ, UPT, UPT, URZ, URZ, URZ ;  /* 0x000000fffffff290 */ /* 0x000fe4000fffe0ff */
[----:B------:R-:W2:Y:S01]  /*64c0*/  @P2 LDC.64 R4, c[0x0][0x888] ;  /* 0x00022200ff042b82 */ /* 0x000ea20000000a00 */
[----:B------:R-:W-:Y:S04]  /*64d0*/  @P2 IMAD R0, R16, UR58, RZ ;  /* 0x0000003a10002c24 */ /* 0x000fe8000f8e02ff */
[----:B--2---:R-:W-:Y:S04]  /*64e0*/  @P2 IMAD.WIDE R4, R0, 0x4, R4 ;  /* 0x0000000400042825 */ /* 0x004fe800078e0204 */
[----:B------:R-:W-:Y:S01]  /*64f0*/  HFMA2 R0, -RZ, RZ, 0, 5.9604644775390625e-08 ;  /* 0x00000001ff007431 */ /* 0x000fe200000001ff */
[----:B-1---5:R1:W5:Y:S04]  /*6500*/  @P2 LDG.E R71, desc[UR4][R4.64] ;  /* 0x0000000404472981 */ /* 0x022368000c1e1900 */
[----:B------:R-:W-:Y:S01]  /*6510*/  @!P2 PRMT R139, R0, 0x7610, R139 ;  /* 0x00007610008ba816 */ /* 0x000fe2000000008b */
[----:B-1----:R-:W2:Y:S06]  /*6520*/  @!P2 LDC R71, c[0x0][0x880] ;  /* 0x00022000ff47ab82 */ /* 0x002eac0000000800 */
.L_x_90:
[----:B------:R-:W-:Y:S05]  /*6530*/  BRA.U !UP0, `(.L_x_91) ;  /* 0x0000000108247547 */ /* 0x000fea000b800000 */
[----:B------:R-:W-:Y:S01]  /*6540*/  ISETP.NE.U32.AND P2, PT, RZ, UR62, PT ;  /* 0x0000003eff007c0c */ /* 0x000fe2000bf45070 */
[----:B------:R-:W1:Y:S03]  /*6550*/  LDCU.64 UR4, c[0x0][0x358] ;  /* 0x00006b00ff0477ac */ /* 0x000e660008000a00 */
[----:B------:R-:W-:Y:S11]  /*6560*/  ISETP.NE.AND.EX P2, PT, RZ, UR63, PT, P2 ;  /* 0x0000003fff007c0c */ /* 0x000ff6000bf45320 */
[----:B------:R-:W-:Y:S02]  /*6570*/  @!UPT UIADD3 URZ, UPT, UPT, URZ, URZ, URZ ;  /* 0x000000fffffff290 */ /* 0x000fe4000fffe0ff */
[----:B------:R-:W3:Y:S01]  /*6580*/  @P2 LDC.64 R4, c[0x0][0x8a8] ;  /* 0x00022a00ff042b82 */ /* 0x000ee20000000a00 */
[----:B------:R-:W-:Y:S04]  /*6590*/  @P2 IMAD R0, R16, UR60, RZ ;  /* 0x0000003c10002c24 */ /* 0x000fe8000f8e02ff */
[----:B---3--:R-:W-:Y:S05]  /*65a0*/  @P2 IMAD.WIDE R4, R0, 0x4, R4 ;  /* 0x0000000400042825 */ /* 0x008fea00078e0204 */
[----:B-1---5:R1:W5:Y:S02]  /*65b0*/  @P2 LDG.E R70, desc[UR4][R4.64] ;  /* 0x0000000404462981 */ /* 0x022364000c1e1900 */
[----:B-1----:R-:W3:Y:S02]  /*65c0*/  @!P2 LDC R70, c[0x0][0x8a0] ;  /* 0x00022800ff46ab82 */ /* 0x002ee40000000800 */
.L_x_91:
[----:B--2--5:R-:W-:Y:S01]  /*65d0*/  @P6 FSETP.NEU.AND P2, PT, R71, RZ, PT ;  /* 0x000000ff4700620b */ /* 0x024fe20003f4d000 */
[----:B------:R-:W-:Y:S01]  /*65e0*/  BSSY B1, `(.L_x_92) ;  /* 0x0000041000017945 */ /* 0x000fe20003800000 */
[----:B------:R-:W-:Y:S01]  /*65f0*/  @P6 SEL R3, RZ, 0xffffffff, P1 ;  /* 0xffffffffff036807 */ /* 0x000fe20000800000 */
[----:B------:R-:W-:Y:S01]  /*6600*/  IMAD.IADD R2, R69, 0x1, R2 ;  /* 0x0000000145027824 */ /* 0x000fe200078e0202 */
[----:B------:R-:W-:Y:S02]  /*6610*/  @P6 LOP3.LUT P1, RZ, R139, 0xff, RZ, 0xc0, !PT ;  /* 0x000000ff8bff6812 */ /* 0x000fe4000782c0ff */
[----:B------:R-:W-:Y:S02]  /*6620*/  CS2R R18, SRZ ;  /* 0x0000000000127805 */ /* 0x000fe4000001ff00 */
[----:B------:R-:W-:Y:S02]  /*6630*/  @P6 SEL R0, RZ, 0xffffffff, P2 ;  /* 0xffffffffff006807 */ /* 0x000fe40001000000 */
[----:B------:R-:W-:Y:S02]  /*6640*/  CS2R R16, SRZ ;  /* 0x0000000000107805 */ /* 0x000fe4000001ff00 */
[----:B------:R-:W-:Y:S02]  /*6650*/  LEA R22, R68, UR44, 0x3 ;  /* 0x0000002c44167c11 */ /* 0x000fe4000f8e18ff */
[----:B------:R-:W-:Y:S02]  /*6660*/  CS2R R26, SRZ ;  /* 0x00000000001a7805 */ /* 0x000fe4000001ff00 */
[----:B------:R-:W-:Y:S02]  /*6670*/  @P0 SEL R0, R3, R0, !P1 ;  /* 0x0000000003000207 */ /* 0x000fe40004800000 */
[----:B------:R-:W-:Y:S02]  /*6680*/  CS2R R24, SRZ ;  /* 0x0000000000187805 */ /* 0x000fe4000001ff00 */
[----:B------:R-:W-:Y:S02]  /*6690*/  PLOP3.LUT P5, PT, PT, PT, PT, 0x8, 0x80 ;  /* 0x000000000080781c */ /* 0x000fe40003fae170 */
[----:B------:R-:W-:Y:S02]  /*66a0*/  CS2R R30, SRZ ;  /* 0x00000000001e7805 */ /* 0x000fe4000001ff00 */
[----:B------:R-:W-:Y:S02]  /*66b0*/  @P6 LOP3.LUT R0, R0, 0x1, RZ, 0xc0, !PT ;  /* 0x0000000100006812 */ /* 0x000fe400078ec0ff */
[----:B------:R-:W-:Y:S02]  /*66c0*/  CS2R R28, SRZ ;  /* 0x00000000001c7805 */ /* 0x000fe4000001ff00 */
[----:B------:R-:W-:Y:S02]  /*66d0*/  CS2R R34, SRZ ;  /* 0x0000000000227805 */ /* 0x000fe4000001ff00 */
[----:B------:R-:W-:Y:S02]  /*66e0*/  CS2R R32, SRZ ;  /* 0x0000000000207805 */ /* 0x000fe4000001ff00 */
[----:B------:R-:W-:Y:S11]  /*66f0*/  ISETP.NE.U32.OR P1, PT, R0, 0x1, !P6 ;  /* 0x000000010000780c */ /* 0x000ff60007725470 */
[----:B------:R-:W-:Y:S02]  /*6700*/  @!UPT UIADD3 URZ, UPT, UPT, URZ, URZ, URZ ;  /* 0x000000fffffff290 */ /* 0x000fe4000fffe0ff */
[----:B------:R-:W-:Y:S04]  /*6710*/  @P1 SHF.L.U32 R0, R134, 0x1f, RZ ;  /* 0x0000001f86001819 */ /* 0x000fe800000006ff */
[----:B------:R1:W2:Y:S02]  /*6720*/  @P1 SYNCS.PHASECHK.TRANS64.TRYWAIT P0, [UR44+0x110], R0 ;  /* 0x00011000ff0015a7 */ /* 0x0002a4000800112c */
[----:B-1----:R-:W-:Y:S04]  /*6730*/  SHF.L.U32 R0, R136, 0x1f, RZ ;  /* 0x0000001f88007819 */ /* 0x002fe800000006ff */
[----:B------:R1:W4:Y:S01]  /*6740*/  SYNCS.PHASECHK.TRANS64.TRYWAIT P4, [R22+URZ+0x140], R0 ;  /* 0x00014000160075a7 */ /* 0x00032200080811ff */
[----:B--2---:R-:W-:Y:S01]  /*6750*/  @P1 PLOP3.LUT P5, PT, P0, PT, PT, 0x8, 0x80 ;  /* 0x000000000080181c */ /* 0x004fe200007ae170 */
[----:B------:R-:W-:Y:S01]  /*6760*/  @!UPT UIADD3 URZ, UPT, UPT, URZ, URZ, URZ ;  /* 0x000000fffffff290 */ /* 0x000fe2000fffe0ff */
[----:B-1----:R-:W-:Y:S11]  /*6770*/  @!P1 BRA `(.L_x_93) ;  /* 0x00000000009c9947 */ /* 0x002ff60003800000 */
[----:B------:R-:W-:Y:S01]  /*6780*/  ISETP.NE.U32.AND P0, PT, RZ, UR50, PT ;  /* 0x00000032ff007c0c */ /* 0x000fe2000bf05070 */
[----:B------:R-:W-:Y:S01]  /*6790*/  BSSY B0, `(.L_x_94) ;  /* 0x0000016000007945 */ /* 0x000fe20003800000 */
[----:B------:R-:W-:Y:S02]  /*67a0*/  FSETP.NEU.AND P2, PT, R71, RZ, PT ;  /* 0x000000ff4700720b */ /* 0x000fe40003f4d000 */
[----:B------:R-:W-:Y:S02]  /*67b0*/  CS2R R34, SRZ ;  /* 0x0000000000227805 */ /* 0x000fe4000001ff00 */
[----:B------:R-:W-:Y:S02]  /*67c0*/  ISETP.NE.AND.EX P0, PT, RZ, UR51, PT, P0 ;  /* 0x00000033ff007c0c */ /* 0x000fe4000bf05300 */
[----:B------:R-:W-:Y:S02]  /*67d0*/  CS2R R32, SRZ ;  /* 0x0000000000207805 */ /* 0x000fe4000001ff00 */
[----:B------:R-:W-:Y:S02]  /*67e0*/  LOP3.LUT P1, RZ, R139, 0xff, RZ, 0xc0, !PT ;  /* 0x000000ff8bff7812 */ /* 0x000fe4000782c0ff */
[----:B------:R-:W-:Y:S02]  /*67f0*/  CS2R R30, SRZ ;  /* 0x00000000001e7805 */ /* 0x000fe4000001ff00 */
[----:B------:R-:W-:Y:S02]  /*6800*/  SEL R3, RZ, 0xffffffff, P2 ;  /* 0xffffffffff037807 */ /* 0x000fe40001000000 */
[----:B------:R-:W-:Y:S02]  /*6810*/  CS2R R28, SRZ ;  /* 0x00000000001c7805 */ /* 0x000fe4000001ff00 */
[----:B------:R-:W-:Y:S02]  /*6820*/  SEL R4, RZ, 0xffffffff, P0 ;  /* 0xffffffffff047807 */ /* 0x000fe40000000000 */
[----:B------:R-:W-:Y:S02]  /*6830*/  CS2R R26, SRZ ;  /* 0x00000000001a7805 */ /* 0x000fe4000001ff00 */
[----:B------:R-:W-:Y:S02]  /*6840*/  CS2R R24, SRZ ;  /* 0x0000000000187805 */ /* 0x000fe4000001ff00 */
[----:B------:R-:W-:Y:S02]  /*6850*/  CS2R R18, SRZ ;  /* 0x0000000000127805 */ /* 0x000fe4000001ff00 */
[----:B------:R-:W-:Y:S02]  /*6860*/  @P3 SEL R3, R4, R3, !P1 ;  /* 0x0000000304033207 */ /* 0x000fe40004800000 */
[----:B------:R-:W-:Y:S02]  /*6870*/  CS2R R16, SRZ ;  /* 0x0000000000107805 */ /* 0x000fe4000001ff00 */
[----:B------:R-:W-:Y:S04]  /*6880*/  LOP3.LUT R3, R3, 0x1, RZ, 0xc0, !PT ;  /* 0x0000000103037812 */ /* 0x000fe800078ec0ff */
[----:B------:R-:W-:Y:S01]  /*6890*/  ISETP.NE.U32.AND P0, PT, R3, 0x1, PT ;  /* 0x000000010300780c */ /* 0x000fe20003f05070 */
[----:B------:R-:W-:Y:S01]  /*68a0*/  @!UPT UIADD3 URZ, UPT, UPT, URZ, URZ, URZ ;  /* 0x000000fffffff290 */ /* 0x000fe2000fffe0ff */
[----:B------:R-:W-:Y:S11]  /*68b0*/  @!P5 BRA `(.L_x_95) ;  /* 0x00000000000cd947 */ /* 0x000ff60003800000 */
[----:B------:R-:W-:Y:S04]  /*68c0*/  SHF.L.U32 R4, R134, 0x1f, RZ ;  /* 0x0000001f86047819 */ /* 0x000fe800000006ff */
[----:B------:R-:W1:Y:S02]  /*68d0*/  SYNCS.PHASECHK.TRANS64.TRYWAIT P1, [UR44+0x110], R4 ;  /* 0x00011004ff0075a7 */ /* 0x000e64000802112c */
[----:B-1----:R-:W-:Y:S05]  /*68e0*/  @!P1 BRA `(.L_x_96) ;  /* 0x0000002000b49947 */ /* 0x002fea0003800000 */
.L_x_95:
[----:B------:R-:W-:Y:S05]  /*68f0*/  BSYNC B0 ;  /* 0x0000000000007941 */ /* 0x000fea0003800000 */
.L_x_94:
[----:B------:R2:W1:Y:S01]  /*6900*/  @P0 LDS.128 R32, [R138+UR44+0x200] ;  /* 0x0002002c8a200984 */ /* 0x0004620008000c00 */
[----:B------:R-:W5:Y:S01]  /*6910*/  S2UR UR5, SR_CgaCtaId ;  /* 0x00000000000579c3 */ /* 0x000f620000008800 */
[----:B------:R-:W-:Y:S01]  /*6920*/  UIADD3 UR4, UPT, UPT, UR44, 0x118, URZ ;  /* 0x000001182c047890 */ /* 0x000fe2000fffe0ff */
[----:B------:R-:W-:Y:S01]  /*6930*/  LOP3.LUT R134, R134, 0x1, RZ, 0x3c, !PT ;  /* 0x0000000186867812 */ /* 0x000fe200078e3cff */
[----:B------:R2:W1:Y:S04]  /*6940*/  @P0 LDS.128 R28, [R137+0x10] ;  /* 0x00001000891c0984 */ /* 0x0004680000000c00 */
[----:B------:R2:W1:Y:S04]  /*6950*/  @P0 LDS.128 R24, [R144+0x20] ;  /* 0x0000200090180984 */ /* 0x0004680000000c00 */
[----:B------:R2:W1:Y:S01]  /*6960*/  @P0 LDS.128 R16, [R143+0x30] ;  /* 0x000030008f100984 */ /* 0x0004620000000c00 */
[----:B------:R-:W-:Y:S01]  /*6970*/  @!PT LDS RZ, [RZ] ;  /* 0x00000000fffff984 */ /* 0x000fe20000000800 */
[----:B------:R-:W-:Y:S01]  /*6980*/  @!PT LDS RZ, [RZ] ;  /* 0x00000000fffff984 */ /* 0x000fe20000000800 */
[----:B------:R-:W-:Y:S01]  /*6990*/  @!PT LDS RZ, [RZ] ;  /* 0x00000000fffff984 */ /* 0x000fe20000000800 */
[----:B------:R-:W-:Y:S01]  /*69a0*/  @!PT LDS RZ, [RZ] ;  /* 0x00000000fffff984 */ /* 0x000fe20000000800 */
[----:B------:R3:W-:Y:S06]  /*69b0*/  MEMBAR.ALL.CTA ;  /* 0x0000000000007992 */ /* 0x0007ec0000008000 */
[----:B---3--:R-:W3:Y:S01]  /*69c0*/  FENCE.VIEW.ASYNC.S ;  /* 0x00000000000073c6 */ /* 0x008ee20000000000 */
[----:B-----5:R-:W-:Y:S09]  /*69d0*/  UPRMT UR4, UR5, 0x654, UR4 ;  /* 0x0000065405047896 */ /* 0x020ff20008000004 */
[----:B---3--:R-:W-:Y:S03]  /*69e0*/  SYNCS.ARRIVE.TRANS64.RED.A1T0 RZ, [UR4], RZ ;  /* 0x000000ffffff79a7 */ /* 0x008fe60008100404 */
.L_x_93:
[----:B------:R-:W-:Y:S05]  /*69f0*/  BSYNC B1 ;  /* 0x0000000000017941 */ /* 0x000fea0003800000 */
.L_x_92:
[----:B-1----:R-:W-:Y:S04]  /*6a00*/  SHF.R.U32.HI R3, RZ, 0x15, R2 ;  /* 0x00000015ff037819 */ /* 0x002fe80000011602 */
[----:B------:R-:W-:Y:S01]  /*6a10*/  LOP3.LUT P0, RZ, R3, 0x3, R140, 0x48, !PT ;  /* 0x0000000303ff7812 */ /* 0x000fe2000780488c */
[----:B------:R-:W-:Y:S01]  /*6a20*/  @!UPT UIADD3 URZ, UPT, UPT, URZ, URZ, URZ ;  /* 0x000000fffffff290 */ /* 0x000fe2000fffe0ff */
[----:B----4-:R-:W-:Y:S11]  /*6a30*/  @P4 BRA `(.L_x_97) ;  /* 0x0000000000084947 */ /* 0x010ff60003800000 */
[----:B------:R-:W1:Y:S02]  /*6a40*/  SYNCS.PHASECHK.TRANS64.TRYWAIT P1, [R22+URZ+0x140], R0 ;  /* 0x00014000160075a7 */ /* 0x000e6400080211ff */
[----:B-1----:R-:W-:Y:S05]  /*6a50*/  @!P1 BRA `(.L_x_98) ;  /* 0x0000002000709947 */ /* 0x002fea0003800000 */
.L_x_97:
[----:B------:R-:W-:Y:S05]  /*6a60*/  @!P0 BRA `(.L_x_99) ;  /* 0x0000000000408947 */ /* 0x000fea0003800000 */
[----:B------:R-:W4:Y:S01]  /*6a70*/  LDCU.64 UR8, c[0x4][0x70] ;  /* 0x01000e00ff0877ac */ /* 0x000f220008000a00 */
[----:B------:R-:W-:Y:S01]  /*6a80*/  MOV R15, 0x0 ;  /* 0x00000000000f7802 */ /* 0x000fe20000000f00 */
[----:B------:R-:W-:Y:S02]  /*6a90*/  HFMA2 R12, -RZ, RZ, 0, 5.9604644775390625e-08 ;  /* 0x00000001ff0c7431 */ /* 0x000fe400000001ff */
[----:B------:R-:W-:Y:S02]  /*6aa0*/  IMAD.MOV.U32 R8, RZ, RZ, 0x192 ;  /* 0x00000192ff087424 */ /* 0x000fe400078e00ff */
[----:B------:R-:W-:Y:S01]  /*6ab0*/  IMAD.MOV.U32 R13, RZ, RZ, RZ ;  /* 0x000000ffff0d7224 */ /* 0x000fe200078e00ff */
[----:B------:R-:W5:Y:S01]  /*6ac0*/  LDCU.64 UR6, c[0x4][0x78] ;  /* 0x01000f00ff0677ac */ /* 0x000f620008000a00 */
[----:B------:R-:W1:Y:S01]  /*6ad0*/  LDC.64 R14, c[0x4][R15] ;  /* 0x010000000f0e7b82 */ /* 0x000e620000000a00 */
[----:B------:R-:W2:Y:S01]  /*6ae0*/  LDCU.64 UR4, c[0x4][0x10] ;  /* 0x01000200ff0477ac */ /* 0x000ea20008000a00 */
[----:B----4-:R-:W-:Y:S01]  /*6af0*/  MOV R5, UR9 ;  /* 0x0000000900057c02 */ /* 0x010fe20008000f00 */
[----:B------:R-:W-:Y:S01]  /*6b00*/  IMAD.U32 R4, RZ, RZ, UR8 ;  /* 0x00000008ff047e24 */ /* 0x000fe2000f8e00ff */
[----:B-----5:R-:W-:Y:S01]  /*6b10*/  MOV R7, UR7 ;  /* 0x0000000700077c02 */ /* 0x020fe20008000f00 */
[----:B------:R-:W-:Y:S01]  /*6b20*/  IMAD.U32 R6, RZ, RZ, UR6 ;  /* 0x00000006ff067e24 */ /* 0x000fe2000f8e00ff */
[----:B--2---:R-:W-:Y:S01]  /*6b30*/  MOV R11, UR5 ;  /* 0x00000005000b7c02 */ /* 0x004fe20008000f00 */
[----:B------:R-:W-:Y:S02]  /*6b40*/  IMAD.U32 R10, RZ, RZ, UR4 ;  /* 0x00000004ff0a7e24 */ /* 0x000fe4000f8e00ff */
[----:B------:R-:W-:Y:S07]  /*6b50*/  LEPC R20, `(.L_x_99) ;  /* 0x000000001014794e */ /* 0x000fee0000000000 */
[----:B-1-3--:R-:W-:Y:S05]  /*6b60*/  CALL.ABS.NOINC R14 ;  /* 0x000000000e007343 */ /* 0x00afea0003c00000 */
.L_x_99:
[----:B------:R-:W-:Y:S01]  /*6b70*/  LOP3.LUT P0, RZ, R133, 0x60, RZ, 0xc0, !PT ;  /* 0x0000006085ff7812 */ /* 0x000fe2000780c0ff */
[----:B------:R-:W-:Y:S05]  /*6b80*/  WARPSYNC.ALL ;  /* 0x0000000000007948 */ /* 0x000fea0003800000 */
[----:B------:R-:W-:Y:S01]  /*6b90*/  R2UR UR4, R2 ;  /* 0x00000000020472ca */ /* 0x000fe200000e0000 */
[----:B------:R-:W4:Y:S01]  /*6ba0*/  S2UR UR6, SR_CgaCtaId ;  /* 0x00000000000679c3 */ /* 0x000f220000008800 */
[----:B------:R-:W-:Y:S01]  /*6bb0*/  F2FP.F16.E4M3.UNPACK_B R2, R32 ;  /* 0x00000020ff02723e */ /* 0x000fe200020006ff */
[----:B------:R-:W-:Y:S01]  /*6bc0*/  BSSY.RECONVERGENT B0, `(.L_x_100) ;  /* 0x000013d000007945 */ /* 0x000fe20003800200 */
[-C--:B------:R-:W-:Y:S02]  /*6bd0*/  F2FP.F16.E4M3.UNPACK_B R21, R33.reuse ;  /* 0x00000021ff15723e */ /* 0x080fe400020006ff */
[----:B------:R-:W-:Y:S01]  /*6be0*/  F2FP.F16.E4M3.UNPACK_B R12, R28 ;  /* 0x0000001cff0c723e */ /* 0x000fe200020006ff */
[----:B-1----:R-:W-:Y:S01]  /*6bf0*/  HADD2.F32 R0, -RZ, R2.H0_H0 ;  /* 0x20000002ff007230 */ /* 0x002fe20000004100 */
[----:B------:R-:W-:Y:S01]  /*6c00*/  F2FP.F16.E4M3.UNPACK_B R32, R32.H1 ;  /* 0x00000020ff20723e */ /* 0x000fe200030006ff */
[--C-:B------:R-:W-:Y:S01]  /*6c10*/  HADD2.F32 R73, -RZ, R21.reuse.H0_H0 ;  /* 0x20000015ff497230 */ /* 0x100fe20000004100 */
[----:B------:R-:W-:Y:S01]  /*6c20*/  F2FP.F16.E4M3.UNPACK_B R33, R33.H1 ;  /* 0x00000021ff21723e */ /* 0x000fe200030006ff */
[----:B------:R-:W-:Y:S01]  /*6c30*/  HADD2.F32 R74, -RZ, R21.H1_H1 ;  /* 0x30000015ff4a7230 */ /* 0x000fe20000004100 */
[-C--:B------:R-:W-:Y:S01]  /*6c40*/  F2FP.F16.E4M3.UNPACK_B R20, R34.reuse ;  /* 0x00000022ff14723e */ /* 0x080fe200020006ff */
[--C-:B------:R-:W-:Y:S01]  /*6c50*/  HADD2.F32 R3, -RZ, R32.reuse.H0_H0 ;  /* 0x20000020ff037230 */ /* 0x100fe20000004100 */
[----:B------:R-:W-:Y:S01]  /*6c60*/  F2FP.F16.E4M3.UNPACK_B R15, R34.H1 ;  /* 0x00000022ff0f723e */ /* 0x000fe200030006ff */
[----:B------:R-:W-:Y:S01]  /*6c70*/  HADD2.F32 R72, -RZ, R32.H1_H1 ;  /* 0x30000020ff487230 */ /* 0x000fe20000004100 */
[-C--:B------:R-:W-:Y:S01]  /*6c80*/  F2FP.F16.E4M3.UNPACK_B R14, R35.reuse ;  /* 0x00000023ff0e723e */ /* 0x080fe200020006ff */
[--C-:B------:R-:W-:Y:S01]  /*6c90*/  HADD2.F32 R75, -RZ, R33.reuse.H0_H0 ;  /* 0x20000021ff4b7230 */ /* 0x100fe20000004100 */
[----:B------:R-:W-:Y:S01]  /*6ca0*/  F2FP.F16.E4M3.UNPACK_B R13, R35.H1 ;  /* 0x00000023ff0d723e */ /* 0x000fe200030006ff */
[----:B------:R-:W-:Y:S01]  /*6cb0*/  HADD2.F32 R76, -RZ, R33.H1_H1 ;  /* 0x30000021ff4c7230 */ /* 0x000fe20000004100 */
[----:B------:R-:W-:Y:S01]  /*6cc0*/  F2FP.F16.E4M3.UNPACK_B R28, R28.H1 ;  /* 0x0000001cff1c723e */ /* 0x000fe200030006ff */
[--C-:B------:R-:W-:Y:S01]  /*6cd0*/  HADD2.F32 R77, -RZ, R20.reuse.H0_H0 ;  /* 0x20000014ff4d7230 */ /* 0x100fe20000004100 */
[-C--:B------:R-:W-:Y:S01]  /*6ce0*/  F2FP.F16.E4M3.UNPACK_B R11, R29.reuse ;  /* 0x0000001dff0b723e */ /* 0x080fe200020006ff */
        /* <DEDUP_REMOVED lines=15> */
[----:B------:R-:W-:Y:S01]  /*6de0*/  R2UR UR5, R22 ;  /* 0x00000000160572ca */ /* 0x000fe200000e0000 */
        /* <DEDUP_REMOVED lines=29> */
[----:B------:R-:W-:Y:S01]  /*6fc0*/  IADD3 R68, PT, PT, R68, 0x1, RZ ;  /* 0x0000000144447810 */ /* 0x000fe20007ffe0ff */
[--C-:B------:R-:W-:Y:S02]  /*6fd0*/  HADD2.F32 R101, -RZ, R5.reuse.H0_H0 ;  /* 0x20000005ff657230 */ /* 0x100fe40000004100 */
[----:B------:R-:W-:Y:S02]  /*6fe0*/  HADD2.F32 R102, -RZ, R5.H1_H1 ;  /* 0x30000005ff667230 */ /* 0x000fe40000004100 */
[--C-:B------:R-:W-:Y:S02]  /*6ff0*/  HADD2.F32 R103, -RZ, R4.reuse.H0_H0 ;  /* 0x20000004ff677230 */ /* 0x100fe40000004100 */
[----:B------:R-:W-:Y:S02]  /*7000*/  HADD2.F32 R104, -RZ, R4.H1_H1 ;  /* 0x30000004ff687230 */ /* 0x000fe40000004100 */
[----:B------:R-:W3:Y:S01]  /*7010*/  LDTM.x64 R4, tmem[UR4] ;  /* 0x00000004000479ee */ /* 0x000ee20008340000 */
[----:B------:R-:W-:Y:S01]  /*7020*/  NOP ;  /* 0x0000000000007918 */ /* 0x000fe20000000000 */
[----:B------:R-:W-:Y:S01]  /*7030*/  UIADD3 UR4, UPT, UPT, UR5, 0x150, URZ ;  /* 0x0000015005047890 */ /* 0x000fe2000fffe0ff */
[----:B------:R-:W-:Y:S02]  /*7040*/  HADD2.F32 R2, -RZ, R2.H1_H1 ;  /* 0x30000002ff027230 */ /* 0x000fe40000004100 */
[--C-:B------:R-:W-:Y:S02]  /*7050*/  HADD2.F32 R105, -RZ, R106.reuse.H0_H0 ;  /* 0x2000006aff697230 */ /* 0x100fe40000004100 */
        /* <DEDUP_REMOVED lines=8> */
[----:B------:R-:W-:Y:S01]  /*70e0*/  HADD2.F32 R122, -RZ, R122.H1_H1 ;  /* 0x3000007aff7a7230 */ /* 0x000fe20000004100 */
[----:B----4-:R-:W-:Y:S01]  /*70f0*/  UPRMT UR4, UR6, 0x654, UR4 ;  /* 0x0000065406047896 */ /* 0x010fe20008000004 */
[C---:B---3--:R-:W-:Y:S01]  /*7100*/  FMUL R4, R70.reuse, R4 ;  /* 0x0000000446047220 */ /* 0x048fe20000400000 */
[C---:B------:R-:W-:Y:S01]  /*7110*/  FMUL R5, R70.reuse, R5 ;  /* 0x0000000546057220 */ /* 0x040fe20000400000 */
[C---:B------:R-:W-:Y:S01]  /*7120*/  FMUL R8, R70.reuse, R8 ;  /* 0x0000000846087220 */ /* 0x040fe20000400000 */
[C---:B------:R-:W-:Y:S01]  /*7130*/  FMUL R9, R70.reuse, R9 ;  /* 0x0000000946097220 */ /* 0x040fe20000400000 */
[C---:B------:R-:W-:Y:S01]  /*7140*/  FFMA R4, R71.reuse, R0, R4 ;  /* 0x0000000047047223 */ /* 0x040fe20000000004 */
[C---:B------:R-:W-:Y:S01]  /*7150*/  FFMA R5, R71.reuse, R2, R5 ;  /* 0x0000000247057223 */ /* 0x040fe20000000005 */
[C---:B------:R-:W-:Y:S01]  /*7160*/  FMUL R12, R70.reuse, R12 ;  /* 0x0000000c460c7220 */ /* 0x040fe20000400000 */
[C---:B------:R-:W-:Y:S01]  /*7170*/  FMUL R13, R70.reuse, R13 ;  /* 0x0000000d460d7220 */ /* 0x040fe20000400000 */
[----:B------:R-:W-:Y:S01]  /*7180*/  SYNCS.ARRIVE.TRANS64.RED.A1T0 RZ, [UR4], RZ ;  /* 0x000000ffffff79a7 */ /* 0x000fe20008100404 */
[C---:B------:R-:W-:Y:S01]  /*7190*/  FMUL R16, R70.reuse, R16 ;  /* 0x0000001046107220 */ /* 0x040fe20000400000 */
[C---:B------:R-:W-:Y:S01]  /*71a0*/  FMUL R17, R70.reuse, R17 ;  /* 0x0000001146117220 */ /* 0x040fe20000400000 */
[C---:B------:R-:W-:Y:S01]  /*71b0*/  FMUL R0, R70.reuse, R20 ;  /* 0x0000001446007220 */ /* 0x040fe20000400000 */
[C---:B------:R-:W-:Y:S01]  /*71c0*/  FMUL R2, R70.reuse, R21 ;  /* 0x0000001546027220 */ /* 0x040fe20000400000 */
[C---:B------:R-:W-:Y:S01]  /*71d0*/  FMUL R21, R70.reuse, R28 ;  /* 0x0000001c46157220 */ /* 0x040fe20000400000 */
[--C-:B------:R-:W-:Y:S02]  /*71e0*/  HADD2.F32 R125, -RZ, R126.reuse.H0_H0 ;  /* 0x2000007eff7d7230 */ /* 0x100fe40000004100 */
[C---:B------:R-:W-:Y:S01]  /*71f0*/  FMUL R6, R70.reuse, R6 ;  /* 0x0000000646067220 */ /* 0x040fe20000400000 */
[----:B------:R-:W-:Y:S02]  /*7200*/  HADD2.F32 R126, -RZ, R126.H1_H1 ;  /* 0x3000007eff7e7230 */ /* 0x000fe40000004100 */
[C---:B------:R-:W-:Y:S01]  /*7210*/  FMUL R7, R70.reuse, R7 ;  /* 0x0000000746077220 */ /* 0x040fe20000400000 */
[C---:B------:R-:W-:Y:S01]  /*7220*/  FMUL R10, R70.reuse, R10 ;  /* 0x0000000a460a7220 */ /* 0x040fe20000400000 */
[C---:B------:R-:W-:Y:S01]  /*7230*/  FFMA R6, R71.reuse, R3, R6 ;  /* 0x0000000347067223 */ /* 0x040fe20000000006 */
[C---:B------:R-:W-:Y:S01]  /*7240*/  FMUL R11, R70.reuse, R11 ;  /* 0x0000000b460b7220 */ /* 0x040fe20000400000 */
[C---:B------:R-:W-:Y:S01]  /*7250*/  FFMA R7, R71.reuse, R72, R7 ;  /* 0x0000004847077223 */ /* 0x040fe20000000007 */
[C---:B------:R-:W-:Y:S01]  /*7260*/  FFMA R8, R71.reuse, R73, R8 ;  /* 0x0000004947087223 */ /* 0x040fe20000000008 */
[C---:B------:R-:W-:Y:S01]  /*7270*/  FFMA R9, R71.reuse, R74, R9 ;  /* 0x0000004a47097223 */ /* 0x040fe20000000009 */
[C---:B------:R-:W-:Y:S01]  /*7280*/  FFMA R10, R71.reuse, R75, R10 ;  /* 0x0000004b470a7223 */ /* 0x040fe2000000000a */
[C---:B------:R-:W-:Y:S01]  /*7290*/  FFMA R11, R71.reuse, R76, R11 ;  /* 0x0000004c470b7223 */ /* 0x040fe2000000000b */
[C---:B------:R-:W-:Y:S01]  /*72a0*/  FFMA R12, R71.reuse, R77, R12 ;  /* 0x0000004d470c7223 */ /* 0x040fe2000000000c */
[----:B------:R-:W-:Y:S01]  /*72b0*/  FFMA R13, R71, R78, R13 ;  /* 0x0000004e470d7223 */ /* 0x000fe2000000000d */
[----:B------:R-:W-:Y:S01]  /*72c0*/  F2FP.SATFINITE.E4M3.F32.PACK_AB_MERGE_C R76, R7, R6, RZ ;  /* 0x00000006074c723e */ /* 0x000fe200048070ff */
[--C-:B------:R-:W-:Y:S02]  /*72d0*/  HADD2.F32 R74, -RZ, R129.reuse.H0_H0 ;  /* 0x20000081ff4a7230 */ /* 0x100fe40000004100 */
[C---:B------:R-:W-:Y:S01]  /*72e0*/  FMUL R7, R70.reuse, R24 ;  /* 0x0000001846077220 */ /* 0x040fe20000400000 */
[----:B------:R-:W-:Y:S01]  /*72f0*/  HADD2.F32 R75, -RZ, R129.H1_H1 ;  /* 0x30000081ff4b7230 */ /* 0x000fe20000004100 */
[----:B------:R-:W-:Y:S01]  /*7300*/  F2FP.SATFINITE.E4M3.F32.PACK_AB_MERGE_C R129, R11, R10, RZ ;  /* 0x0000000a0b81723e */ /* 0x000fe200048070ff */
        /* <DEDUP_REMOVED lines=17> */
[C---:B------:R-:W-:Y:S01]  /*7420*/  FMUL R3, R70.reuse, R22 ;  /* 0x0000001646037220 */ /* 0x040fe20000400000 */
[----:B------:R-:W-:Y:S01]  /*7430*/  F2FP.SATFINITE.E4M3.F32.PACK_AB_MERGE_C R18, R19, R18, RZ ;  /* 0x000000121312723e */ /* 0x000fe200048070ff */
[C---:B------:R-:W-:Y:S01]  /*7440*/  FMUL R22, R70.reuse, R29 ;  /* 0x0000001d46167220 */ /* 0x040fe20000400000 */
[C---:B------:R-:W-:Y:S01]  /*7450*/  FMUL R29, R70.reuse, R36 ;  /* 0x00000024461d7220 */ /* 0x040fe20000400000 */
[C---:B------:R-:W-:Y:S01]  /*7460*/  FFMA R3, R71.reuse, R87, R3 ;  /* 0x0000005747037223 */ /* 0x040fe20000000003 */
[C---:B------:R-:W-:Y:S01]  /*7470*/  FMUL R6, R70.reuse, R23 ;  /* 0x0000001746067220 */ /* 0x040fe20000400000 */
[C---:B------:R-:W-:Y:S01]  /*7480*/  FMUL R11, R70.reuse, R26 ;  /* 0x0000001a460b7220 */ /* 0x040fe20000400000 */
[C---:B------:R-:W-:Y:S01]  /*7490*/  FMUL R26, R70.reuse, R33 ;  /* 0x00000021461a7220 */ /* 0x040fe20000400000 */
[C---:B------:R-:W-:Y:S01]  /*74a0*/  FMUL R33, R70.reuse, R40 ;  /* 0x0000002846217220 */ /* 0x040fe20000400000 */
[C---:B------:R-:W-:Y:S01]  /*74b0*/  FFMA R6, R71.reuse, R88, R6 ;  /* 0x0000005847067223 */ /* 0x040fe20000000006 */
[C---:B------:R-:W-:Y:S01]  /*74c0*/  FFMA R7, R71.reuse, R89, R7 ;  /* 0x0000005947077223 */ /* 0x040fe20000000007 */
[C---:B------:R-:W-:Y:S01]  /*74d0*/  FFMA R10, R71.reuse, R90, R10 ;  /* 0x0000005a470a7223 */ /* 0x040fe2000000000a */
[C---:B------:R-:W-:Y:S01]  /*74e0*/  FFMA R11, R71.reuse, R91, R11 ;  /* 0x0000005b470b7223 */ /* 0x040fe2000000000b */
[----:B------:R-:W-:Y:S01]  /*74f0*/  FMUL R20, R70, R27 ;  /* 0x0000001b46147220 */ /* 0x000fe20000400000 */
[----:B------:R-:W-:Y:S01]  /*7500*/  F2FP.SATFINITE.E4M3.F32.PACK_AB_MERGE_C R3, R6, R3, RZ ;  /* 0x000000030603723e */ /* 0x000fe200048070ff */
[C---:B------:R-:W-:Y:S01]  /*7510*/  FMUL R23, R70.reuse, R30 ;  /* 0x0000001e46177220 */ /* 0x040fe20000400000 */
[C---:B------:R-:W-:Y:S01]  /*7520*/  FMUL R30, R70.reuse, R37 ;  /* 0x00000025461e7220 */ /* 0x040fe20000400000 */
[C---:B------:R-:W-:Y:S01]  /*7530*/  FFMA R20, R71.reuse, R92, R20 ;  /* 0x0000005c47147223 */ /* 0x040fe20000000014 */
[C---:B------:R-:W-:Y:S01]  /*7540*/  FFMA R21, R71.reuse, R93, R21 ;  /* 0x0000005d47157223 */ /* 0x040fe20000000015 */
[C---:B------:R-:W-:Y:S01]  /*7550*/  FFMA R22, R71.reuse, R94, R22 ;  /* 0x0000005e47167223 */ /* 0x040fe20000000016 */
[C---:B------:R-:W-:Y:S01]  /*7560*/  FFMA R23, R71.reuse, R95, R23 ;  /* 0x0000005f47177223 */ /* 0x040fe20000000017 */
[C---:B------:R-:W-:Y:S01]  /*7570*/  FMUL R37, R70.reuse, R44 ;  /* 0x0000002c46257220 */ /* 0x040fe20000400000 */
        /* <DEDUP_REMOVED lines=11> */
[----:B------:R-:W-:Y:S01]  /*7630*/  FMUL R38, R70, R45 ;  /* 0x0000002d46267220 */ /* 0x000fe20000400000 */
[C---:B------:R-:W-:Y:S01]  /*7640*/  FFMA R28, R71.reuse, R100, R28 ;  /* 0x00000064471c7223 */ /* 0x040fe2000000001c */
[----:B------:R-:W-:Y:S01]  /*7650*/  F2FP.SATFINITE.E4M3.F32.PACK_AB_MERGE_C R6, R22, R21, R6 ;  /* 0x000000151606723e */ /* 0x000fe20004807006 */
[C---:B------:R-:W-:Y:S01]  /*7660*/  FFMA R29, R71.reuse, R101, R29 ;  /* 0x00000065471d7223 */ /* 0x040fe2000000001d */
[C---:B------:R-:W-:Y:S01]  /*7670*/  FFMA R30, R71.reuse, R102, R30 ;  /* 0x00000066471e7223 */ /* 0x040fe2000000001e */
[----:B------:R-:W-:Y:S01]  /*7680*/  FFMA R31, R71, R103, R31 ;  /* 0x00000067471f7223 */ /* 0x000fe2000000001f */
[C---:B------:R-:W-:Y:S01]  /*7690*/  FMUL R45, R70.reuse, R52 ;  /* 0x00000034462d7220 */ /* 0x040fe20000400000 */
[C---:B------:R-:W-:Y:S01]  /*76a0*/  FMUL R52, R70.reuse, R59 ;  /* 0x0000003b46347220 */ /* 0x040fe20000400000 */
[C---:B------:R-:W-:Y:S01]  /*76b0*/  FMUL R59, R70.reuse, R66 ;  /* 0x00000042463b7220 */ /* 0x040fe20000400000 */
[----:B------:R-:W-:Y:S01]  /*76c0*/  F2FP.SATFINITE.E4M3.F32.PACK_AB_MERGE_C R66, R13, R12, R14 ;  /* 0x0000000c0d42723e */ /* 0x000fe2000480700e */
[C---:B------:R-:W-:Y:S01]  /*76d0*/  FMUL R32, R70.reuse, R39 ;  /* 0x0000002746207220 */ /* 0x040fe20000400000 */
[--C-:B------:R-:W-:Y:S02]  /*76e0*/  HADD2.F32 R107, -RZ, R108.reuse.H0_H0 ;  /* 0x2000006cff6b7230 */ /* 0x100fe40000004100 */
[C---:B------:R-:W-:Y:S01]  /*76f0*/  FMUL R35, R70.reuse, R42 ;  /* 0x0000002a46237220 */ /* 0x040fe20000400000 */
[----:B------:R-:W-:Y:S02]  /*7700*/  HADD2.F32 R108, -RZ, R108.H1_H1 ;  /* 0x3000006cff6c7230 */ /* 0x000fe40000004100 */
[C---:B------:R-:W-:Y:S01]  /*7710*/  FFMA R32, R71.reuse, R104, R32 ;  /* 0x0000006847207223 */ /* 0x040fe20000000020 */
[----:B------:R-:W-:Y:S01]  /*7720*/  FMUL R36, R70, R43 ;  /* 0x0000002b46247220 */ /* 0x000fe20000400000 */
[C---:B------:R-:W-:Y:S01]  /*7730*/  FFMA R33, R71.reuse, R105, R33 ;  /* 0x0000006947217223 */ /* 0x040fe20000000021 */
[C---:B------:R-:W-:Y:S01]  /*7740*/  FFMA R34, R71.reuse, R106, R34 ;  /* 0x0000006a47227223 */ /* 0x040fe20000000022 */
[--C-:B------:R-:W-:Y:S01]  /*7750*/  HADD2.F32 R111, -RZ, R112.reuse.H0_H0 ;  /* 0x20000070ff6f7230 */ /* 0x100fe20000004100 */
[----:B------:R-:W-:Y:S01]  /*7760*/  F2FP.SATFINITE.E4M3.F32.PACK_AB_MERGE_C R32, R32, R31, RZ ;  /* 0x0000001f2020723e */ /* 0x000fe200048070ff */
[C---:B------:R-:W-:Y:S01]  /*7770*/  FFMA R35, R71.reuse, R107, R35 ;  /* 0x0000006b47237223 */ /* 0x040fe20000000023 */
[----:B------:R-:W-:Y:S02]  /*7780*/  HADD2.F32 R112, -RZ, R112.H1_H1 ;  /* 0x30000070ff707230 */ /* 0x000fe40000004100 */
[----:B------:R-:W-:Y:S01]  /*7790*/  FMUL R39, R70, R46 ;  /* 0x0000002e46277220 */ /* 0x000fe20000400000 */
[----:B------:R-:W-:Y:S01]  /*77a0*/  F2FP.SATFINITE.E4M3.F32.PACK_AB_MERGE_C R32, R30, R29, R32 ;  /* 0x0000001d1e20723e */ /* 0x000fe20004807020 */
[C---:B------:R-:W-:Y:S01]  /*77b0*/  FFMA R36, R71.reuse, R108, R36 ;  /* 0x0000006c47247223 */ /* 0x040fe20000000024 */
[C---:B------:R-:W-:Y:S01]  /*77c0*/  FMUL R40, R70.reuse, R47 ;  /* 0x0000002f46287220 */ /* 0x040fe20000400000 */
[C---:B------:R-:W-:Y:S01]  /*77d0*/  FFMA R37, R71.reuse, R109, R37 ;  /* 0x0000006d47257223 */ /* 0x040fe20000000025 */
[C---:B------:R-:W-:Y:S01]  /*77e0*/  FFMA R38, R71.reuse, R110, R38 ;  /* 0x0000006e47267223 */ /* 0x040fe20000000026 */
[C---:B------:R-:W-:Y:S01]  /*77f0*/  FMUL R42, R70.reuse, R49 ;  /* 0x00000031462a7220 */ /* 0x040fe20000400000 */
[--C-:B------:R-:W-:Y:S02]  /*7800*/  HADD2.F32 R115, -RZ, R116.reuse.H0_H0 ;  /* 0x20000074ff737230 */ /* 0x100fe40000004100 */
[C---:B------:R-:W-:Y:S01]  /*7810*/  FFMA R39, R71.reuse, R111, R39 ;  /* 0x0000006f47277223 */ /* 0x040fe20000000027 */
[----:B------:R-:W-:Y:S02]  /*7820*/  HADD2.F32 R116, -RZ, R116.H1_H1 ;  /* 0x30000074ff747230 */ /* 0x000fe40000004100 */
[C---:B------:R-:W-:Y:S01]  /*7830*/  FMUL R43, R70.reuse, R50 ;  /* 0x00000032462b7220 */ /* 0x040fe20000400000 */
[C---:B------:R-:W-:Y:S01]  /*7840*/  FFMA R40, R71.reuse, R112, R40 ;  /* 0x0000007047287223 */ /* 0x040fe20000000028 */
[C---:B------:R-:W-:Y:S01]  /*7850*/  FMUL R44, R70.reuse, R51 ;  /* 0x00000033462c7220 */ /* 0x040fe20000400000 */
[C---:B------:R-:W-:Y:S01]  /*7860*/  FFMA R41, R71.reuse, R113, R41 ;  /* 0x0000007147297223 */ /* 0x040fe20000000029 */
[C---:B------:R-:W-:Y:S01]  /*7870*/  FMUL R50, R70.reuse, R57 ;  /* 0x0000003946327220 */ /* 0x040fe20000400000 */
[C---:B------:R-:W-:Y:S01]  /*7880*/  FMUL R57, R70.reuse, R64 ;  /* 0x0000004046397220 */ /* 0x040fe20000400000 */
[----:B------:R-:W-:Y:S01]  /*7890*/  FFMA R42, R71, R114, R42 ;  /* 0x00000072472a7223 */ /* 0x000fe2000000002a */
[C---:B------:R-:W-:Y:S01]  /*78a0*/  FMUL R46, R70.reuse, R53 ;  /* 0x00000035462e7220 */ /* 0x040fe20000400000 */
[--C-:B------:R-:W-:Y:S01]  /*78b0*/  HADD2.F32 R119, -RZ, R120.reuse.H0_H0 ;  /* 0x20000078ff777230 */ /* 0x100fe20000004100 */
[----:B------:R-:W-:Y:S01]  /*78c0*/  F2FP.SATFINITE.E4M3.F32.PACK_AB_MERGE_C R64, R5, R4, R76 ;  /* 0x000000040540723e */ /* 0x000fe2000480704c */
[C---:B------:R-:W-:Y:S01]  /*78d0*/  FMUL R51, R70.reuse, R58 ;  /* 0x0000003a46337220 */ /* 0x040fe20000400000 */
[C---:B------:R-:W-:Y:S01]  /*78e0*/  FMUL R53, R70.reuse, R60 ;  /* 0x0000003c46357220 */ /* 0x040fe20000400000 */
[C---:B------:R-:W-:Y:S01]  /*78f0*/  FFMA R43, R71.reuse, R115, R43 ;  /* 0x00000073472b7223 */ /* 0x040fe2000000002b */
[----:B------:R-:W-:Y:S02]  /*7900*/  HADD2.F32 R120, -RZ, R120.H1_H1 ;  /* 0x30000078ff787230 */ /* 0x000fe40000004100 */
[C---:B------:R-:W-:Y:S01]  /*7910*/  FMUL R47, R70.reuse, R54 ;  /* 0x00000036462f7220 */ /* 0x040fe20000400000 */
[C---:B------:R-:W-:Y:S01]  /*7920*/  FMUL R58, R70.reuse, R65 ;  /* 0x00000041463a7220 */ /* 0x040fe20000400000 */
[----:B------:R-:W-:Y:S01]  /*7930*/  FMUL R60, R70, R67 ;  /* 0x00000043463c7220 */ /* 0x000fe20000400000 */
[----:B------:R-:W-:Y:S01]  /*7940*/  F2FP.SATFINITE.E4M3.F32.PACK_AB_MERGE_C R5, R20, R11, RZ ;  /* 0x0000000b1405723e */ /* 0x000fe200048070ff */
[----:B------:R-:W-:Y:S01]  /*7950*/  FFMA R44, R71, R116, R44 ;  /* 0x00000074472c7223 */ /* 0x000fe2000000002c */
[C---:B------:R-:W-:Y:S01]  /*7960*/  FMUL R48, R70.reuse, R55 ;  /* 0x0000003746307220 */ /* 0x040fe20000400000 */
[----:B------:R-:W-:Y:S01]  /*7970*/  F2FP.SATFINITE.E4M3.F32.PACK_AB_MERGE_C R65, R9, R8, R129 ;  /* 0x000000080941723e */ /* 0x000fe20004807081 */
[----:B------:R-:W-:Y:S01]  /*7980*/  FFMA R45, R71, R117, R45 ;  /* 0x00000075472d7223 */ /* 0x000fe2000000002d */
[----:B------:R-:W-:Y:S01]  /*7990*/  F2FP.SATFINITE.E4M3.F32.PACK_AB_MERGE_C R67, R17, R16, R18 ;  /* 0x000000101143723e */ /* 0x000fe20004807012 */
[----:B------:R-:W-:Y:S01]  /*79a0*/  FMUL R49, R70, R56 ;  /* 0x0000003846317220 */ /* 0x000fe20000400000 */
[C---:B------:R-:W-:Y:S01]  /*79b0*/  FFMA R46, R71.reuse, R118, R46 ;  /* 0x00000076472e7223 */ /* 0x040fe2000000002e */
[--C-:B------:R-:W-:Y:S02]  /*79c0*/  HADD2.F32 R123, -RZ, R124.reuse.H0_H0 ;  /* 0x2000007cff7b7230 */ /* 0x100fe40000004100 */
[C---:B------:R-:W-:Y:S01]  /*79d0*/  FFMA R47, R71.reuse, R119, R47 ;  /* 0x00000077472f7223 */ /* 0x040fe2000000002f */
[----:B------:R1:W-:Y:S01]  /*79e0*/  STS.128 [R138+UR44+0x2200], R64 ;  /* 0x002200408a007988 */ /* 0x0003e20008000c2c */
[----:B------:R-:W-:Y:S01]  /*79f0*/  HADD2.F32 R124, -RZ, R124.H1_H1 ;  /* 0x3000007cff7c7230 */ /* 0x000fe20000004100 */
[----:B------:R-:W-:Y:S01]  /*7a00*/  F2FP.SATFINITE.E4M3.F32.PACK_AB_MERGE_C R5, R10, R7, R5 ;  /* 0x000000070a05723e */ /* 0x000fe20004807005 */
[C---:B------:R-:W-:Y:S01]  /*7a10*/  FFMA R48, R71.reuse, R120, R48 ;  /* 0x0000007847307223 */ /* 0x040fe20000000030 */
[----:B------:R-:W-:Y:S01]  /*7a20*/  F2FP.SATFINITE.E4M3.F32.PACK_AB_MERGE_C R7, R28, R27, RZ ;  /* 0x0000001b1c07723e */ /* 0x000fe200048070ff */
        /* <DEDUP_REMOVED lines=8> */
[----:B------:R-:W-:Y:S01]  /*7ab0*/  FMUL R56, R70, R63 ;  /* 0x0000003f46387220 */ /* 0x000fe20000400000 */
[----:B------:R-:W-:Y:S01]  /*7ac0*/  F2FP.SATFINITE.E4M3.F32.PACK_AB_MERGE_C R4, R2, R0, R3 ;  /* 0x000000000204723e */ /* 0x000fe20004807003 */
[C---:B------:R-:W-:Y:S01]  /*7ad0*/  FFMA R53, R71.reuse, R125, R53 ;  /* 0x0000007d47357223 */ /* 0x040fe20000000035 */
[----:B------:R-:W-:Y:S01]  /*7ae0*/  F2FP.SATFINITE.E4M3.F32.PACK_AB_MERGE_C R7, R26, R25, R7 ;  /* 0x000000191a07723e */ /* 0x000fe20004807007 */
[C---:B------:R-:W-:Y:S01]  /*7af0*/  FFMA R54, R71.reuse, R126, R54 ;  /* 0x0000007e47367223 */ /* 0x040fe20000000036 */
[C---:B------:R-:W-:Y:S01]  /*7b00*/  FFMA R55, R71.reuse, R127, R55 ;  /* 0x0000007f47377223 */ /* 0x040fe20000000037 */
[----:B------:R-:W-:Y:S01]  /*7b10*/  F2FP.SATFINITE.E4M3.F32.PACK_AB_MERGE_C R35, R36, R35, RZ ;  /* 0x000000232423723e */ /* 0x000fe200048070ff */
[C---:B------:R-:W-:Y:S01]  /*7b20*/  FFMA R56, R71.reuse, R128, R56 ;  /* 0x0000008047387223 */ /* 0x040fe20000000038 */
[----:B------:R1:W-:Y:S01]  /*7b30*/  STS.128 [R137+0x2010], R4 ;  /* 0x0020100489007388 */ /* 0x0003e20000000c00 */
[----:B------:R-:W-:Y:S01]  /*7b40*/  F2FP.SATFINITE.E4M3.F32.PACK_AB_MERGE_C R39, R40, R39, RZ ;  /* 0x000000272827723e */ /* 0x000fe200048070ff */
[C---:B------:R-:W-:Y:S01]  /*7b50*/  FFMA R57, R71.reuse, R72, R57 ;  /* 0x0000004847397223 */ /* 0x040fe20000000039 */
[----:B------:R-:W-:Y:S01]  /*7b60*/  F2FP.SATFINITE.E4M3.F32.PACK_AB_MERGE_C R43, R44, R43, RZ ;  /* 0x0000002b2c2b723e */ /* 0x000fe200048070ff */
[C---:B------:R-:W-:Y:S01]  /*7b70*/  FFMA R58, R71.reuse, R73, R58 ;  /* 0x00000049473a7223 */ /* 0x040fe2000000003a */
[C---:B------:R-:W-:Y:S01]  /*7b80*/  FFMA R59, R71.reuse, R74, R59 ;  /* 0x0000004a473b7223 */ /* 0x040fe2000000003b */
[----:B------:R-:W-:Y:S01]  /*7b90*/  F2FP.SATFINITE.E4M3.F32.PACK_AB_MERGE_C R33, R34, R33, R35 ;  /* 0x000000212221723e */ /* 0x000fe20004807023 */
[----:B------:R-:W-:Y:S01]  /*7ba0*/  FFMA R60, R71, R75, R60 ;  /* 0x0000004b473c7223 */ /* 0x000fe2000000003c */
[----:B------:R-:W-:Y:S02]  /*7bb0*/  F2FP.SATFINITE.E4M3.F32.PACK_AB_MERGE_C R34, R38, R37, R39 ;  /* 0x000000252622723e */ /* 0x000fe40004807027 */
[----:B------:R-:W-:Y:S02]  /*7bc0*/  F2FP.SATFINITE.E4M3.F32.PACK_AB_MERGE_C R35, R42, R41, R43 ;  /* 0x000000292a23723e */ /* 0x000fe4000480702b */
[----:B------:R-:W-:Y:S02]  /*7bd0*/  F2FP.SATFINITE.E4M3.F32.PACK_AB_MERGE_C R51, R52, R51, RZ ;  /* 0x000000333433723e */ /* 0x000fe400048070ff */
[----:B------:R-:W-:Y:S01]  /*7be0*/  F2FP.SATFINITE.E4M3.F32.PACK_AB_MERGE_C R48, R48, R47, RZ ;  /* 0x0000002f3030723e */ /* 0x000fe200048070ff */
[----:B------:R1:W-:Y:S01]  /*7bf0*/  STS.128 [R144+0x2020], R32 ;  /* 0x0020202090007388 */ /* 0x0003e20000000c00 */
[----:B------:R-:W-:Y:S02]  /*7c00*/  F2FP.SATFINITE.E4M3.F32.PACK_AB_MERGE_C R55, R56, R55, RZ ;  /* 0x000000373837723e */ /* 0x000fe400048070ff */
[----:B------:R-:W-:Y:S02]  /*7c10*/  F2FP.SATFINITE.E4M3.F32.PACK_AB_MERGE_C R59, R60, R59, RZ ;  /* 0x0000003b3c3b723e */ /* 0x000fe400048070ff */
[----:B------:R-:W-:Y:S02]  /*7c20*/  F2FP.SATFINITE.E4M3.F32.PACK_AB_MERGE_C R49, R50, R49, R51 ;  /* 0x000000313231723e */ /* 0x000fe40004807033 */
[----:B------:R-:W-:Y:S02]  /*7c30*/  F2FP.SATFINITE.E4M3.F32.PACK_AB_MERGE_C R48, R46, R45, R48 ;  /* 0x0000002d2e30723e */ /* 0x000fe40004807030 */
[----:B------:R-:W-:Y:S02]  /*7c40*/  F2FP.SATFINITE.E4M3.F32.PACK_AB_MERGE_C R50, R54, R53, R55 ;  /* 0x000000353632723e */ /* 0x000fe40004807037 */
[----:B------:R-:W-:Y:S05]  /*7c50*/  F2FP.SATFINITE.E4M3.F32.PACK_AB_MERGE_C R51, R58, R57, R59 ;  /* 0x000000393a33723e */ /* 0x000fea000480703b */
[----:B------:R1:W-:Y:S01]  /*7c60*/  STS.128 [R143+0x2030], R48 ;  /* 0x002030308f007388 */ /* 0x0003e20000000c00 */
[----:B------:R-:W-:Y:S01]  /*7c70*/  @!PT LDS RZ, [RZ] ;  /* 0x00000000fffff984 */ /* 0x000fe20000000800 */
[----:B------:R-:W-:Y:S01]  /*7c80*/  @!PT LDS RZ, [RZ] ;  /* 0x00000000fffff984 */ /* 0x000fe20000000800 */
[----:B------:R-:W-:Y:S01]  /*7c90*/  @!PT LDS RZ, [RZ] ;  /* 0x00000000fffff984 */ /* 0x000fe20000000800 */
[----:B------:R-:W-:Y:S01]  /*7ca0*/  @!PT LDS RZ, [RZ] ;  /* 0x00000000fffff984 */ /* 0x000fe20000000800 */
[----:B------:R3:W-:Y:S07]  /*7cb0*/  MEMBAR.ALL.CTA ;  /* 0x0000000000007992 */ /* 0x0007ee0000008000 */
[----:B---3--:R-:W3:Y:S02]  /*7cc0*/  FENCE.VIEW.ASYNC.S ;  /* 0x00000000000073c6 */ /* 0x008ee40000000000 */
[----:B---3--:R-:W-:Y:S06]  /*7cd0*/  BAR.SYNC.DEFER_BLOCKING 0x1, 0x80 ;  /* 0x0042000000007b1d */ /* 0x008fec0000010000 */
[----:B------:R-:W-:Y:S05]  /*7ce0*/  @P0 BRA `(.L_x_101) ;  /* 0x0000000000a80947 */ /* 0x000fea0003800000 */
[----:B------:R-:W-:Y:S01]  /*7cf0*/  ULOP3.LUT UR4, UR43, UR57, URZ, 0x3c, !UPT ;  /* 0x000000392b047292 */ /* 0x000fe2000f8e3cff */
[----:B------:R-:W-:Y:S01]  /*7d00*/  IMAD.U32 R3, RZ, RZ, UR57 ;  /* 0x00000039ff037e24 */ /* 0x000fe2000f8e00ff */
[----:B------:R-:W3:Y:S01]  /*7d10*/  LDCU.64 UR6, c[0x0][0x348] ;  /* 0x00006900ff0677ac */ /* 0x000ee20008000a00 */
[----:B------:R-:W-:Y:S03]  /*7d20*/  IMAD.U32 R0, RZ, RZ, UR43 ;  /* 0x0000002bff007e24 */ /* 0x000fe6000f8e00ff */
[----:B------:R-:W-:Y:S01]  /*7d30*/  IABS R3, R3 ;  /* 0x0000000300037213 */ /* 0x000fe20000000000 */
[----:B------:R-:W-:Y:S01]  /*7d40*/  USHF.L.U32 UR9, UR45, 0x6, URZ ;  /* 0x000000062d097899 */ /* 0x000fe200080006ff */
[----:B------:R-:W-:Y:S01]  /*7d50*/  IABS R0, R0 ;  /* 0x0000000000007213 */ /* 0x000fe20000000000 */
[----:B------:R-:W-:Y:S01]  /*7d60*/  USHF.L.U32 UR10, UR47, 0x7, URZ ;  /* 0x000000072f0a7899 */ /* 0x000fe200080006ff */
[----:B-1----:R-:W1:Y:S01]  /*7d70*/  I2F.RP R4, R3 ;  /* 0x0000000300047306 */ /* 0x002e620000209400 */
[----:B------:R-:W-:Y:S02]  /*7d80*/  UISETP.GE.AND UP0, UPT, UR4, URZ, UPT ;  /* 0x000000ff0400728c */ /* 0x000fe4000bf06270 */
[----:B------:R-:W-:Y:S02]  /*7d90*/  UISETP.NE.AND UP1, UPT, UR57, URZ, UPT ;  /* 0x000000ff3900728c */ /* 0x000fe4000bf25270 */
[----:B------:R-:W-:Y:S06]  /*7da0*/  UIADD3 UR4, UPT, UPT, UR44, 0x2200, URZ ;  /* 0x000022002c047890 */ /* 0x000fec000fffe0ff */
[----:B------:R-:W-:Y:S01]  /*7db0*/  IMAD.U32 R145, RZ, RZ, UR4 ;  /* 0x00000004ff917e24 */ /* 0x000fe2000f8e00ff */
[----:B-1----:R-:W1:Y:S04]  /*7dc0*/  MUFU.RCP R4, R4 ;  /* 0x0000000400047308 */ /* 0x002e680000001000 */
[----:B------:R-:W-:Y:S01]  /*7dd0*/  R2UR UR8, R145 ;  /* 0x00000000910872ca */ /* 0x000fe200000e0000 */
[----:B-1----:R-:W-:Y:S05]  /*7de0*/  VIADD R4, R4, 0xffffffe ;  /* 0x0ffffffe04047836 */ /* 0x002fea0000000000 */
[----:B------:R-:W1:Y:S02]  /*7df0*/  F2I.FTZ.U32.TRUNC.NTZ R5, R4 ;  /* 0x0000000400057305 */ /* 0x000e64000021f000 */
[----:B-1----:R-:W-:Y:S02]  /*7e00*/  IADD3 R2, PT, PT, RZ, -R5, RZ ;  /* 0x80000005ff027210 */ /* 0x002fe40007ffe0ff */
[----:B------:R-:W-:Y:S03]  /*7e10*/  MOV R4, RZ ;  /* 0x000000ff00047202 */ /* 0x000fe60000000f00 */
        /* <DEDUP_REMOVED lines=9> */
[----:B------:R-:W-:Y:S11]  /*7eb0*/  ISETP.GE.U32.AND P1, PT, R0, R3, PT ;  /* 0x000000030000720c */ /* 0x000ff60003f26070 */
[----:B------:R-:W-:Y:S02]  /*7ec0*/  @!UPT UIADD3 URZ, UPT, UPT, URZ, URZ, URZ ;  /* 0x000000fffffff290 */ /* 0x000fe4000fffe0ff */
[----:B------:R-:W-:Y:S04]  /*7ed0*/  @P1 IADD3 R5, PT, PT, R5, 0x1, RZ ;  /* 0x0000000105051810 */ /* 0x000fe80007ffe0ff */
[----:B------:R-:W-:Y:S11]  /*7ee0*/  R2UR UR12, R5 ;  /* 0x00000000050c72ca */ /* 0x000ff600000e0000 */
[----:B------:R-:W-:Y:S02]  /*7ef0*/  @!UPT UIADD3 URZ, UPT, UPT, URZ, URZ, URZ ;  /* 0x000000fffffff290 */ /* 0x000fe4000fffe0ff */
[----:B------:R-:W-:Y:S02]  /*7f00*/  @!UP0 UIADD3 UR12, UPT, UPT, -UR12, URZ, URZ ;  /* 0x000000ff0c0c8290 */ /* 0x000fe4000fffe1ff */
[----:B------:R-:W-:Y:S02]  /*7f10*/  @!UP1 ULOP3.LUT UR12, URZ, UR57, URZ, 0x33, !UPT ;  /* 0x00000039ff0c9292 */ /* 0x000fe4000f8e33ff */
[----:B---3--:R-:W-:Y:S02]  /*7f20*/  UIADD3 UR4, UP0, UPT, UR6, 0x680, URZ ;  /* 0x0000068006047890 */ /* 0x008fe4000ff1e0ff */
[----:B------:R-:W-:Y:S04]  /*7f30*/  UIADD3 UR5, UPT, UPT, -UR12, URZ, URZ ;  /* 0x000000ff0c057290 */ /* 0x000fe8000fffe1ff */
[----:B------:R-:W-:Y:S02]  /*7f40*/  UIMAD UR11, UR57, UR5, UR43 ;  /* 0x00000005390b72a4 */ /* 0x000fe4000f8e022b */
[----:B------:R-:W-:Y:S09]  /*7f50*/  UIADD3.X UR5, UPT, UPT, URZ, UR7, URZ, UP0, !UPT ;  /* 0x00000007ff057290 */ /* 0x000ff200087fe4ff */
[----:B------:R3:W-:Y:S01]  /*7f60*/  UTMASTG.4D [UR8], [UR4] ;  /* 0x00000008040073b5 */ /* 0x0007e20008018000 */
[----:B------:R0:W-:Y:S01]  /*7f70*/  UTMACMDFLUSH ;  /* 0x00000000000079b7 */ /* 0x0001e20000000000 */
[----:B---3--:R-:W-:Y:S04]  /*7f80*/  DEPBAR.LE SB0, 0x0 ;  /* 0x000080000000791a */ /* 0x008fe80000000000 */
.L_x_101:
[----:B------:R-:W-:Y:S05]  /*7f90*/  BSYNC.RECONVERGENT B0 ;  /* 0x0000000000007941 */ /* 0x000fea0003800200 */
.L_x_100:
[----:B------:R-:W-:Y:S01]  /*7fa0*/  R2UR UR5, R131 ;  /* 0x00000000830572ca */ /* 0x000fe200000e0000 */
[----:B------:R-:W-:Y:S01]  /*7fb0*/  BAR.SYNC.DEFER_BLOCKING 0x1, 0x80 ;  /* 0x0042000000007b1d */ /* 0x000fe20000010000 */
[----:B------:R-:W-:Y:S01]  /*7fc0*/  R2UR UR4, R132 ;  /* 0x00000000840472ca */ /* 0x000fe200000e0000 */
[----:B------:R-:W-:Y:S01]  /*7fd0*/  UISETP.NE.AND UP0, UPT, UR48, URZ, UPT ;  /* 0x000000ff3000728c */ /* 0x000fe2000bf05270 */
[C---:B------:R-:W-:Y:S01]  /*7fe0*/  ISETP.NE.AND P0, PT, R68.reuse, 0x2, PT ;  /* 0x000000024400780c */ /* 0x040fe20003f05270 */
[----:B------:R-:W-:Y:S01]  /*7ff0*/  IMAD.MOV.U32 R16, RZ, RZ, R142 ;  /* 0x000000ffff107224 */ /* 0x000fe200078e008e */
[----:B------:R-:W-:Y:S02]  /*8000*/  LOP3.LUT R135, R135, 0x1, RZ, 0x3c, !PT ;  /* 0x0000000187877812 */ /* 0x000fe400078e3cff */
[----:B------:R-:W-:Y:S02]  /*8010*/  SEL R0, RZ, 0x1, P0 ;  /* 0x00000001ff007807 */ /* 0x000fe40000000000 */
[----:B------:R-:W-:Y:S02]  /*8020*/  SEL R68, R68, RZ, P0 ;  /* 0x000000ff44447207 */ /* 0x000fe40000000000 */
[----:B------:R-:W-:Y:S01]  /*8030*/  LOP3.LUT R136, R136, R0, RZ, 0x3c, !PT ;  /* 0x0000000088887212 */ /* 0x000fe200078e3cff */
[----:B------:R-:W-:Y:S02]  /*8040*/  UIADD3 UR26, UPT, UPT, UR36, UR5, URZ ;  /* 0x00000005241a7290 */ /* 0x000fe4000fffe0ff */
[----:B------:R-:W-:Y:S01]  /*8050*/  UIADD3 UR47, UPT, UPT, UR37, UR4, URZ ;  /* 0x00000004252f7290 */ /* 0x000fe2000fffe0ff */
[----:B------:R-:W-:Y:S11]  /*8060*/  BRA.U UP0, `(.L_x_102) ;  /* 0xffffffd900187547 */ /* 0x000ff6000b83ffff */
[----:B------:R-:W-:Y:S05]  /*8070*/  EXIT ;  /* 0x000000000000794d */ /* 0x000fea0003800000 */
.L_x_20:
[----:B------:R-:W-:Y:S07]  /*8080*/  MOV R0, UR41 ;  /* 0x0000002900007c02 */ /* 0x000fee0008000f00 */
.L_x_103:
[----:B-1----:R1:W3:Y:S02]  /*8090*/  SYNCS.PHASECHK.TRANS64.TRYWAIT P0, [R0+URZ+0x88], R4 ;  /* 0x00008804000075a7 */ /* 0x0022e400080011ff */
[----:B---3--:R-:W-:Y:S05]  /*80a0*/  @!P0 NANOSLEEP.SYNCS 0x989680 ;  /* 0x009896800000895d */ /* 0x008fea0003900000 */
[----:B------:R-:W3:Y:S02]  /*80b0*/  @!P0 SYNCS.PHASECHK.TRANS64 P0, [R0+URZ+0x88], R4 ;  /* 0x00008804000085a7 */ /* 0x000ee400080010ff */
[----:B---3--:R-:W-:Y:S05]  /*80c0*/  @!P0 BRA `(.L_x_103) ;  /* 0xfffffffc00f08947 */ /* 0x008fea000383ffff */
[----:B------:R-:W-:Y:S05]  /*80d0*/  BRA `(.L_x_19) ;  /* 0xffffff9800d87947 */ /* 0x000fea000383ffff */
.L_x_26:
[----:B-1----:R-:W-:Y:S07]  /*80e0*/  MOV R0, UR25 ;  /* 0x0000001900007c02 */ /* 0x002fee0008000f00 */
.L_x_104:
[----:B-1----:R1:W2:Y:S02]  /*80f0*/  SYNCS.PHASECHK.TRANS64.TRYWAIT P0, [R0+URZ+0x88], R4 ;  /* 0x00008804000075a7 */ /* 0x0022a400080011ff */
[----:B--2---:R-:W-:Y:S05]  /*8100*/  @!P0 NANOSLEEP.SYNCS 0x989680 ;  /* 0x009896800000895d */ /* 0x004fea0003900000 */
[----:B------:R-:W2:Y:S02]  /*8110*/  @!P0 SYNCS.PHASECHK.TRANS64 P0, [R0+URZ+0x88], R4 ;  /* 0x00008804000085a7 */ /* 0x000ea400080010ff */
[----:B--2---:R-:W-:Y:S05]  /*8120*/  @!P0 BRA `(.L_x_104) ;  /* 0xfffffffc00f08947 */ /* 0x004fea000383ffff */
[----:B------:R-:W-:Y:S05]  /*8130*/  BRA `(.L_x_25) ;  /* 0xffffff9c00f07947 */ /* 0x000fea000383ffff */
.L_x_30:
[----:B------:R-:W-:-:S07]  /*8140*/  MOV R0, UR23 ;  /* 0x0000001700007c02 */ /* 0x000fce0008000f00 */
.L_x_105:
[----:B-1----:R1:W2:Y:S02]  /*8150*/  SYNCS.PHASECHK.TRANS64.TRYWAIT P0, [R0+URZ+0x130], R3 ;  /* 0x00013003000075a7 */ /* 0x0022a400080011ff */
[----:B--2---:R-:W-:Y:S05]  /*8160*/  @!P0 NANOSLEEP.SYNCS 0x989680 ;  /* 0x009896800000895d */ /* 0x004fea0003900000 */
[----:B------:R-:W2:Y:S02]  /*8170*/  @!P0 SYNCS.PHASECHK.TRANS64 P0, [R0+URZ+0x130], R3 ;  /* 0x00013003000085a7 */ /* 0x000ea400080010ff */
[----:B--2---:R-:W-:Y:S05]  /*8180*/  @!P0 BRA `(.L_x_105) ;  /* 0xfffffffc00f08947 */ /* 0x004fea000383ffff */
[----:B------:R-:W-:Y:S05]  /*8190*/  BRA `(.L_x_106) ;  /* 0xffffffa000ac7947 */ /* 0x000fea000383ffff */
.L_x_34:
[----:B------:R-:W-:-:S07]  /*81a0*/  MOV R0, UR4 ;  /* 0x0000000400007c02 */ /* 0x000fce0008000f00 */
.L_x_107:
[----:B-1----:R1:W2:Y:S02]  /*81b0*/  SYNCS.PHASECHK.TRANS64.TRYWAIT P0, [R0+URZ], R2 ;  /* 0x00000002000075a7 */ /* 0x0022a400080011ff */
[----:B--2---:R-:W-:Y:S05]  /*81c0*/  @!P0 NANOSLEEP.SYNCS 0x989680 ;  /* 0x009896800000895d */ /* 0x004fea0003900000 */
[----:B------:R-:W2:Y:S02]  /*81d0*/  @!P0 SYNCS.PHASECHK.TRANS64 P0, [R0+URZ], R2 ;  /* 0x00000002000085a7 */ /* 0x000ea400080010ff */
[----:B--2---:R-:W-:Y:S05]  /*81e0*/  @!P0 BRA `(.L_x_107) ;  /* 0xfffffffc00f08947 */ /* 0x004fea000383ffff */
[----:B------:R-:W-:Y:S05]  /*81f0*/  BRA `(.L_x_108) ;  /* 0xffffffa800407947 */ /* 0x000fea000383ffff */
.L_x_35:
[----:B------:R-:W-:-:S07]  /*8200*/  MOV R0, UR5 ;  /* 0x0000000500007c02 */ /* 0x000fce0008000f00 */
.L_x_109:
[----:B-1----:R1:W2:Y:S02]  /*8210*/  SYNCS.PHASECHK.TRANS64.TRYWAIT P0, [R0+URZ], R2 ;  /* 0x00000002000075a7 */ /* 0x0022a400080011ff */
[----:B--2---:R-:W-:Y:S05]  /*8220*/  @!P0 NANOSLEEP.SYNCS 0x989680 ;  /* 0x009896800000895d */ /* 0x004fea0003900000 */
[----:B------:R-:W2:Y:S02]  /*8230*/  @!P0 SYNCS.PHASECHK.TRANS64 P0, [R0+URZ], R2 ;  /* 0x00000002000085a7 */ /* 0x000ea400080010ff */
[----:B--2---:R-:W-:Y:S05]  /*8240*/  @!P0 BRA `(.L_x_109) ;  /* 0xfffffffc00f08947 */ /* 0x004fea000383ffff */
[----:B------:R-:W-:Y:S05]  /*8250*/  BRA `(.L_x_110) ;  /* 0xffffffa800507947 */ /* 0x000fea000383ffff */
.L_x_36:
[----:B------:R-:W-:-:S07]  /*8260*/  MOV R0, UR5 ;  /* 0x0000000500007c02 */ /* 0x000fce0008000f00 */
.L_x_111:
[----:B-1----:R1:W2:Y:S02]  /*8270*/  SYNCS.PHASECHK.TRANS64.TRYWAIT P0, [R0+URZ], R2 ;  /* 0x00000002000075a7 */ /* 0x0022a400080011ff */
[----:B--2---:R-:W-:Y:S05]  /*8280*/  @!P0 NANOSLEEP.SYNCS 0x989680 ;  /* 0x009896800000895d */ /* 0x004fea0003900000 */
[----:B------:R-:W2:Y:S02]  /*8290*/  @!P0 SYNCS.PHASECHK.TRANS64 P0, [R0+URZ], R2 ;  /* 0x00000002000085a7 */ /* 0x000ea400080010ff */
[----:B--2---:R-:W-:Y:S05]  /*82a0*/  @!P0 BRA `(.L_x_111) ;  /* 0xfffffffc00f08947 */ /* 0x004fea000383ffff */
[----:B------:R-:W-:Y:S05]  /*82b0*/  BRA `(.L_x_112) ;  /* 0xffffffa800607947 */ /* 0x000fea000383ffff */
.L_x_37:
[----:B------:R-:W-:-:S07]  /*82c0*/  MOV R0, UR5 ;  /* 0x0000000500007c02 */ /* 0x000fce0008000f00 */
.L_x_113:
[----:B-1----:R1:W2:Y:S02]  /*82d0*/  SYNCS.PHASECHK.TRANS64.TRYWAIT P0, [R0+URZ], R2 ;  /* 0x00000002000075a7 */ /* 0x0022a400080011ff */
[----:B--2---:R-:W-:Y:S05]  /*82e0*/  @!P0 NANOSLEEP.SYNCS 0x989680 ;  /* 0x009896800000895d */ /* 0x004fea0003900000 */
[----:B------:R-:W2:Y:S02]  /*82f0*/  @!P0 SYNCS.PHASECHK.TRANS64 P0, [R0+URZ], R2 ;  /* 0x00000002000085a7 */ /* 0x000ea400080010ff */
[----:B--2---:R-:W-:Y:S05]  /*8300*/  @!P0 BRA `(.L_x_113) ;  /* 0xfffffffc00f08947 */ /* 0x004fea000383ffff */
[----:B------:R-:W-:Y:S05]  /*8310*/  BRA `(.L_x_114) ;  /* 0xffffffa800707947 */ /* 0x000fea000383ffff */
.L_x_38:
[----:B------:R-:W-:-:S07]  /*8320*/  MOV R0, UR5 ;  /* 0x0000000500007c02 */ /* 0x000fce0008000f00 */
.L_x_115:
[----:B-1----:R1:W2:Y:S02]  /*8330*/  SYNCS.PHASECHK.TRANS64.TRYWAIT P0, [R0+URZ], R2 ;  /* 0x00000002000075a7 */ /* 0x0022a400080011ff */
[----:B--2---:R-:W-:Y:S05]  /*8340*/  @!P0 NANOSLEEP.SYNCS 0x989680 ;  /* 0x009896800000895d */ /* 0x004fea0003900000 */
[----:B------:R-:W2:Y:S02]  /*8350*/  @!P0 SYNCS.PHASECHK.TRANS64 P0, [R0+URZ], R2 ;  /* 0x00000002000085a7 */ /* 0x000ea400080010ff */
[----:B--2---:R-:W-:Y:S05]  /*8360*/  @!P0 BRA `(.L_x_115) ;  /* 0xfffffffc00f08947 */ /* 0x004fea000383ffff */
[----:B------:R-:W-:Y:S05]  /*8370*/  BRA `(.L_x_116) ;  /* 0xffffffa800807947 */ /* 0x000fea000383ffff */
.L_x_39:
[----:B------:R-:W-:-:S07]  /*8380*/  MOV R0, UR5 ;  /* 0x0000000500007c02 */ /* 0x000fce0008000f00 */
.L_x_117:
[----:B-1----:R1:W2:Y:S02]  /*8390*/  SYNCS.PHASECHK.TRANS64.TRYWAIT P0, [R0+URZ], R2 ;  /* 0x00000002000075a7 */ /* 0x0022a400080011ff */
[----:B--2---:R-:W-:Y:S05]  /*83a0*/  @!P0 NANOSLEEP.SYNCS 0x989680 ;  /* 0x009896800000895d */ /* 0x004fea0003900000 */
[----:B------:R-:W2:Y:S02]  /*83b0*/  @!P0 SYNCS.PHASECHK.TRANS64 P0, [R0+URZ], R2 ;  /* 0x00000002000085a7 */ /* 0x000ea400080010ff */
[----:B--2---:R-:W-:Y:S05]  /*83c0*/  @!P0 BRA `(.L_x_117) ;  /* 0xfffffffc00f08947 */ /* 0x004fea000383ffff */
[----:B------:R-:W-:Y:S05]  /*83d0*/  BRA `(.L_x_118) ;  /* 0xffffffa800907947 */ /* 0x000fea000383ffff */
.L_x_40:
[----:B------:R-:W-:-:S07]  /*83e0*/  MOV R0, UR5 ;  /* 0x0000000500007c02 */ /* 0x000fce0008000f00 */
.L_x_119:
[----:B-1----:R1:W2:Y:S02]  /*83f0*/  SYNCS.PHASECHK.TRANS64.TRYWAIT P0, [R0+URZ], R2 ;  /* 0x00000002000075a7 */ /* 0x0022a400080011ff */
[----:B--2---:R-:W-:Y:S05]  /*8400*/  @!P0 NANOSLEEP.SYNCS 0x989680 ;  /* 0x009896800000895d */ /* 0x004fea0003900000 */
[----:B------:R-:W2:Y:S02]  /*8410*/  @!P0 SYNCS.PHASECHK.TRANS64 P0, [R0+URZ], R2 ;  /* 0x00000002000085a7 */ /* 0x000ea400080010ff */
[----:B--2---:R-:W-:Y:S05]  /*8420*/  @!P0 BRA `(.L_x_119) ;  /* 0xfffffffc00f08947 */ /* 0x004fea000383ffff */
[----:B------:R-:W-:Y:S05]  /*8430*/  BRA `(.L_x_120) ;  /* 0xffffffa800a07947 */ /* 0x000fea000383ffff */
.L_x_41:
[----:B------:R-:W-:-:S07]  /*8440*/  MOV R0, UR5 ;  /* 0x0000000500007c02 */ /* 0x000fce0008000f00 */
.L_x_121:
[----:B-1----:R1:W2:Y:S02]  /*8450*/  SYNCS.PHASECHK.TRANS64.TRYWAIT P0, [R0+URZ], R2 ;  /* 0x00000002000075a7 */ /* 0x0022a400080011ff */
[----:B--2---:R-:W-:Y:S05]  /*8460*/  @!P0 NANOSLEEP.SYNCS 0x989680 ;  /* 0x009896800000895d */ /* 0x004fea0003900000 */
[----:B------:R-:W2:Y:S02]  /*8470*/  @!P0 SYNCS.PHASECHK.TRANS64 P0, [R0+URZ], R2 ;  /* 0x00000002000085a7 */ /* 0x000ea400080010ff */
[----:B--2---:R-:W-:Y:S05]  /*8480*/  @!P0 BRA `(.L_x_121) ;  /* 0xfffffffc00f08947 */ /* 0x004fea000383ffff */
[----:B------:R-:W-:Y:S05]  /*8490*/  BRA `(.L_x_122) ;  /* 0xffffffa800b07947 */ /* 0x000fea000383ffff */
.L_x_42:
[----:B------:R-:W-:-:S07]  /*84a0*/  MOV R0, UR5 ;  /* 0x0000000500007c02 */ /* 0x000fce0008000f00 */
.L_x_123:
[----:B-1----:R1:W2:Y:S02]  /*84b0*/  SYNCS.PHASECHK.TRANS64.TRYWAIT P0, [R0+URZ], R2 ;  /* 0x00000002000075a7 */ /* 0x0022a400080011ff */
[----:B--2---:R-:W-:Y:S05]  /*84c0*/  @!P0 NANOSLEEP.SYNCS 0x989680 ;  /* 0x009896800000895d */ /* 0x004fea0003900000 */
[----:B------:R-:W2:Y:S02]  /*84d0*/  @!P0 SYNCS.PHASECHK.TRANS64 P0, [R0+URZ], R2 ;  /* 0x00000002000085a7 */ /* 0x000ea400080010ff */
[----:B--2---:R-:W-:Y:S05]  /*84e0*/  @!P0 BRA `(.L_x_123) ;  /* 0xfffffffc00f08947 */ /* 0x004fea000383ffff */
[----:B------:R-:W-:Y:S05]  /*84f0*/  BRA `(.L_x_124) ;  /* 0xffffffa800c07947 */ /* 0x000fea000383ffff */
.L_x_43:
[----:B------:R-:W-:-:S07]  /*8500*/  MOV R0, UR5 ;  /* 0x0000000500007c02 */ /* 0x000fce0008000f00 */
.L_x_125:
[----:B-1----:R1:W2:Y:S02]  /*8510*/  SYNCS.PHASECHK.TRANS64.TRYWAIT P0, [R0+URZ], R2 ;  /* 0x00000002000075a7 */ /* 0x0022a400080011ff */
[----:B--2---:R-:W-:Y:S05]  /*8520*/  @!P0 NANOSLEEP.SYNCS 0x989680 ;  /* 0x009896800000895d */ /* 0x004fea0003900000 */
[----:B------:R-:W2:Y:S02]  /*8530*/  @!P0 SYNCS.PHASECHK.TRANS64 P0, [R0+URZ], R2 ;  /* 0x00000002000085a7 */ /* 0x000ea400080010ff */
[----:B--2---:R-:W-:Y:S05]  /*8540*/  @!P0 BRA `(.L_x_125) ;  /* 0xfffffffc00f08947 */ /* 0x004fea000383ffff */
[----:B------:R-:W-:Y:S05]  /*8550*/  BRA `(.L_x_126) ;  /* 0xffffffa800d07947 */ /* 0x000fea000383ffff */
.L_x_44:
[----:B------:R-:W-:-:S07]  /*8560*/  MOV R0, UR5 ;  /* 0x0000000500007c02 */ /* 0x000fce0008000f00 */
.L_x_127:
[----:B-1----:R1:W2:Y:S02]  /*8570*/  SYNCS.PHASECHK.TRANS64.TRYWAIT P0, [R0+URZ], R2 ;  /* 0x00000002000075a7 */ /* 0x0022a400080011ff */
[----:B--2---:R-:W-:Y:S05]  /*8580*/  @!P0 NANOSLEEP.SYNCS 0x989680 ;  /* 0x009896800000895d */ /* 0x004fea0003900000 */
[----:B------:R-:W2:Y:S02]  /*8590*/  @!P0 SYNCS.PHASECHK.TRANS64 P0, [R0+URZ], R2 ;  /* 0x00000002000085a7 */ /* 0x000ea400080010ff */
[----:B--2---:R-:W-:Y:S05]  /*85a0*/  @!P0 BRA `(.L_x_127) ;  /* 0xfffffffc00f08947 */ /* 0x004fea000383ffff */
[----:B------:R-:W-:Y:S05]  /*85b0*/  BRA `(.L_x_128) ;  /* 0xffffffa800e07947 */ /* 0x000fea000383ffff */
.L_x_45:
[----:B------:R-:W-:-:S07]  /*85c0*/  MOV R0, UR5 ;  /* 0x0000000500007c02 */ /* 0x000fce0008000f00 */
.L_x_129:
[----:B-1----:R1:W2:Y:S02]  /*85d0*/  SYNCS.PHASECHK.TRANS64.TRYWAIT P0, [R0+URZ], R2 ;  /* 0x00000002000075a7 */ /* 0x0022a400080011ff */
[----:B--2---:R-:W-:Y:S05]  /*85e0*/  @!P0 NANOSLEEP.SYNCS 0x989680 ;  /* 0x009896800000895d */ /* 0x004fea0003900000 */
[----:B------:R-:W2:Y:S02]  /*85f0*/  @!P0 SYNCS.PHASECHK.TRANS64 P0, [R0+URZ], R2 ;  /* 0x00000002000085a7 */ /* 0x000ea400080010ff */
[----:B--2---:R-:W-:Y:S05]  /*8600*/  @!P0 BRA `(.L_x_129) ;  /* 0xfffffffc00f08947 */ /* 0x004fea000383ffff */
[----:B------:R-:W-:Y:S05]  /*8610*/  BRA `(.L_x_130) ;  /* 0xffffffa800f07947 */ /* 0x000fea000383ffff */
.L_x_46:
[----:B------:R-:W-:-:S07]  /*8620*/  MOV R0, UR5 ;  /* 0x0000000500007c02 */ /* 0x000fce0008000f00 */
.L_x_131:
[----:B-1----:R1:W2:Y:S02]  /*8630*/  SYNCS.PHASECHK.TRANS64.TRYWAIT P0, [R0+URZ], R2 ;  /* 0x00000002000075a7 */ /* 0x0022a400080011ff */
[----:B--2---:R-:W-:Y:S05]  /*8640*/  @!P0 NANOSLEEP.SYNCS 0x989680 ;  /* 0x009896800000895d */ /* 0x004fea0003900000 */
[----:B------:R-:W2:Y:S02]  /*8650*/  @!P0 SYNCS.PHASECHK.TRANS64 P0, [R0+URZ], R2 ;  /* 0x00000002000085a7 */ /* 0x000ea400080010ff */
[----:B--2---:R-:W-:Y:S05]  /*8660*/  @!P0 BRA `(.L_x_131) ;  /* 0xfffffffc00f08947 */ /* 0x004fea000383ffff */
[----:B------:R-:W-:Y:S05]  /*8670*/  BRA `(.L_x_132) ;  /* 0xffffffac00007947 */ /* 0x000fea000383ffff */
.L_x_47:
[----:B------:R-:W-:-:S07]  /*8680*/  MOV R0, UR5 ;  /* 0x0000000500007c02 */ /* 0x000fce0008000f00 */
.L_x_133:
[----:B-1----:R1:W2:Y:S02]  /*8690*/  SYNCS.PHASECHK.TRANS64.TRYWAIT P0, [R0+URZ], R2 ;  /* 0x00000002000075a7 */ /* 0x0022a400080011ff */
[----:B--2---:R-:W-:Y:S05]  /*86a0*/  @!P0 NANOSLEEP.SYNCS 0x989680 ;  /* 0x009896800000895d */ /* 0x004fea0003900000 */
[----:B------:R-:W2:Y:S02]  /*86b0*/  @!P0 SYNCS.PHASECHK.TRANS64 P0, [R0+URZ], R2 ;  /* 0x00000002000085a7 */ /* 0x000ea400080010ff */
[----:B--2---:R-:W-:Y:S05]  /*86c0*/  @!P0 BRA `(.L_x_133) ;  /* 0xfffffffc00f08947 */ /* 0x004fea000383ffff */
[----:B------:R-:W-:Y:S05]  /*86d0*/  BRA `(.L_x_134) ;  /* 0xffffffac00107947 */ /* 0x000fea000383ffff */
.L_x_48:
[----:B------:R-:W-:-:S07]  /*86e0*/  MOV R0, UR5 ;  /* 0x0000000500007c02 */ /* 0x000fce0008000f00 */
.L_x_135:
[----:B-1----:R1:W2:Y:S02]  /*86f0*/  SYNCS.PHASECHK.TRANS64.TRYWAIT P0, [R0+URZ], R2 ;  /* 0x00000002000075a7 */ /* 0x0022a400080011ff */
[----:B--2---:R-:W-:Y:S05]  /*8700*/  @!P0 NANOSLEEP.SYNCS 0x989680 ;  /* 0x009896800000895d */ /* 0x004fea0003900000 */
[----:B------:R-:W2:Y:S02]  /*8710*/  @!P0 SYNCS.PHASECHK.TRANS64 P0, [R0+URZ], R2 ;  /* 0x00000002000085a7 */ /* 0x000ea400080010ff */
[----:B--2---:R-:W-:Y:S05]  /*8720*/  @!P0 BRA `(.L_x_135) ;  /* 0xfffffffc00f08947 */ /* 0x004fea000383ffff */
[----:B------:R-:W-:Y:S05]  /*8730*/  BRA `(.L_x_136) ;  /* 0xffffffac00207947 */ /* 0x000fea000383ffff */
.L_x_49:
[----:B------:R-:W-:-:S07]  /*8740*/  MOV R0, UR5 ;  /* 0x0000000500007c02 */ /* 0x000fce0008000f00 */
.L_x_137:
[----:B-1----:R1:W2:Y:S02]  /*8750*/  SYNCS.PHASECHK.TRANS64.TRYWAIT P0, [R0+URZ], R2 ;  /* 0x00000002000075a7 */ /* 0x0022a400080011ff */
[----:B--2---:R-:W-:Y:S05]  /*8760*/  @!P0 NANOSLEEP.SYNCS 0x989680 ;  /* 0x009896800000895d */ /* 0x004fea0003900000 */
[----:B------:R-:W2:Y:S02]  /*8770*/  @!P0 SYNCS.PHASECHK.TRANS64 P0, [R0+URZ], R2 ;  /* 0x00000002000085a7 */ /* 0x000ea400080010ff */
[----:B--2---:R-:W-:Y:S05]  /*8780*/  @!P0 BRA `(.L_x_137) ;  /* 0xfffffffc00f08947 */ /* 0x004fea000383ffff */
[----:B------:R-:W-:Y:S05]  /*8790*/  BRA `(.L_x_138) ;  /* 0xffffffac00307947 */ /* 0x000fea000383ffff */
.L_x_52:
[----:B------:R-:W-:-:S07]  /*87a0*/  MOV R4, UR4 ;  /* 0x0000000400047c02 */ /* 0x000fce0008000f00 */
.L_x_139:
[----:B--2---:R2:W3:Y:S02]  /*87b0*/  SYNCS.PHASECHK.TRANS64.TRYWAIT P1, [R4+URZ+0x138], R6 ;  /* 0x00013806040075a7 */ /* 0x0044e400080211ff */
[----:B---3--:R-:W-:Y:S05]  /*87c0*/  @!P1 NANOSLEEP.SYNCS 0x989680 ;  /* 0x009896800000995d */ /* 0x008fea0003900000 */
[----:B------:R-:W3:Y:S02]  /*87d0*/  @!P1 SYNCS.PHASECHK.TRANS64 P1, [R4+URZ+0x138], R6 ;  /* 0x00013806040095a7 */ /* 0x000ee400080210ff */
[----:B---3--:R-:W-:Y:S05]  /*87e0*/  @!P1 BRA `(.L_x_139) ;  /* 0xfffffffc00f09947 */ /* 0x008fea000383ffff */
[----:B------:R-:W-:Y:S05]  /*87f0*/  BRA `(.L_x_140) ;  /* 0xffffffac00a07947 */ /* 0x000fea000383ffff */
.L_x_53:
[----:B--2---:R-:W-:-:S07]  /*8800*/  MOV R4, UR4 ;  /* 0x0000000400047c02 */ /* 0x004fce0008000f00 */
.L_x_141:
[----:B--2---:R2:W3:Y:S02]  /*8810*/  SYNCS.PHASECHK.TRANS64.TRYWAIT P1, [R4+URZ+0x130], R5 ;  /* 0x00013005040075a7 */ /* 0x0044e400080211ff */
[----:B---3--:R-:W-:Y:S05]  /*8820*/  @!P1 NANOSLEEP.SYNCS 0x989680 ;  /* 0x009896800000995d */ /* 0x008fea0003900000 */
[----:B------:R-:W3:Y:S02]  /*8830*/  @!P1 SYNCS.PHASECHK.TRANS64 P1, [R4+URZ+0x130], R5 ;  /* 0x00013005040095a7 */ /* 0x000ee400080210ff */
[----:B---3--:R-:W-:Y:S05]  /*8840*/  @!P1 BRA `(.L_x_141) ;  /* 0xfffffffc00f09947 */ /* 0x008fea000383ffff */
[----:B------:R-:W-:Y:S05]  /*8850*/  BRA `(.L_x_142) ;  /* 0xffffffac00a87947 */ /* 0x000fea000383ffff */
.L_x_61:
[----:B------:R-:W-:-:S07]  /*8860*/  MOV R0, UR19 ;  /* 0x0000001300007c02 */ /* 0x000fce0008000f00 */
.L_x_143:
[----:B-1----:R1:W2:Y:S02]  /*8870*/  SYNCS.PHASECHK.TRANS64.TRYWAIT P0, [R0+URZ+0x130], R4 ;  /* 0x00013004000075a7 */ /* 0x0022a400080011ff */
[----:B--2---:R-:W-:Y:S05]  /*8880*/  @!P0 NANOSLEEP.SYNCS 0x989680 ;  /* 0x009896800000895d */ /* 0x004fea0003900000 */
[----:B------:R-:W2:Y:S02]  /*8890*/  @!P0 SYNCS.PHASECHK.TRANS64 P0, [R0+URZ+0x130], R4 ;  /* 0x00013004000085a7 */ /* 0x000ea400080010ff */
[----:B--2---:R-:W-:Y:S05]  /*88a0*/  @!P0 BRA `(.L_x_143) ;  /* 0xfffffffc00f08947 */ /* 0x004fea000383ffff */
[----:B------:R-:W-:Y:S05]  /*88b0*/  BRA `(.L_x_144) ;  /* 0xffffffb400187947 */ /* 0x000fea000383ffff */
.L_x_62:
[----:B------:R-:W-:-:S07]  /*88c0*/  MOV R4, UR23 ;  /* 0x0000001700047c02 */ /* 0x000fce0008000f00 */
.L_x_145:
[----:B-1----:R1:W2:Y:S02]  /*88d0*/  SYNCS.PHASECHK.TRANS64.TRYWAIT P0, [R4+URZ+0x150], R0 ;  /* 0x00015000040075a7 */ /* 0x0022a400080011ff */
[----:B--2---:R-:W-:Y:S05]  /*88e0*/  @!P0 NANOSLEEP.SYNCS 0x989680 ;  /* 0x009896800000895d */ /* 0x004fea0003900000 */
[----:B------:R-:W2:Y:S02]  /*88f0*/  @!P0 SYNCS.PHASECHK.TRANS64 P0, [R4+URZ+0x150], R0 ;  /* 0x00015000040085a7 */ /* 0x000ea400080010ff */
[----:B--2---:R-:W-:Y:S05]  /*8900*/  @!P0 BRA `(.L_x_145) ;  /* 0xfffffffc00f08947 */ /* 0x004fea000383ffff */
[----:B------:R-:W-:Y:S05]  /*8910*/  BRA `(.L_x_146) ;  /* 0xffffffb400347947 */ /* 0x000fea000383ffff */
.L_x_65:
[----:B-1----:R-:W-:Y:S07]  /*8920*/  MOV R0, UR15 ;  /* 0x0000000f00007c02 */ /* 0x002fee0008000f00 */
.L_x_147:
[----:B-1----:R1:W2:Y:S02]  /*8930*/  SYNCS.PHASECHK.TRANS64.TRYWAIT P0, [R0+URZ], R5 ;  /* 0x00000005000075a7 */ /* 0x0022a400080011ff */
[----:B--2---:R-:W-:Y:S05]  /*8940*/  @!P0 NANOSLEEP.SYNCS 0x989680 ;  /* 0x009896800000895d */ /* 0x004fea0003900000 */
[----:B------:R-:W2:Y:S02]  /*8950*/  @!P0 SYNCS.PHASECHK.TRANS64 P0, [R0+URZ], R5 ;  /* 0x00000005000085a7 */ /* 0x000ea400080010ff */
[----:B--2---:R-:W-:Y:S05]  /*8960*/  @!P0 BRA `(.L_x_147) ;  /* 0xfffffffc00f08947 */ /* 0x004fea000383ffff */
[----:B------:R-:W-:Y:S05]  /*8970*/  BRA `(.L_x_64) ;  /* 0xffffffb400647947 */ /* 0x000fea000383ffff */
.L_x_68:
[----:B------:R-:W-:-:S07]  /*8980*/  MOV R0, UR4 ;  /* 0x0000000400007c02 */ /* 0x000fce0008000f00 */
.L_x_148:
[----:B-1----:R1:W3:Y:S02]  /*8990*/  SYNCS.PHASECHK.TRANS64.TRYWAIT P0, [R0+URZ], R2 ;  /* 0x00000002000075a7 */ /* 0x0022e400080011ff */
[----:B---3--:R-:W-:Y:S05]  /*89a0*/  @!P0 NANOSLEEP.SYNCS 0x989680 ;  /* 0x009896800000895d */ /* 0x008fea0003900000 */
[----:B------:R-:W3:Y:S02]  /*89b0*/  @!P0 SYNCS.PHASECHK.TRANS64 P0, [R0+URZ], R2 ;  /* 0x00000002000085a7 */ /* 0x000ee400080010ff */
[----:B---3--:R-:W-:Y:S05]  /*89c0*/  @!P0 BRA `(.L_x_148) ;  /* 0xfffffffc00f08947 */ /* 0x008fea000383ffff */
[----:B------:R-:W-:Y:S05]  /*89d0*/  BRA `(.L_x_149) ;  /* 0xffffffb800247947 */ /* 0x000fea000383ffff */
.L_x_69:
[----:B------:R-:W-:-:S07]  /*89e0*/  MOV R0, UR4 ;  /* 0x0000000400007c02 */ /* 0x000fce0008000f00 */
.L_x_150:
[----:B-1----:R1:W2:Y:S02]  /*89f0*/  SYNCS.PHASECHK.TRANS64.TRYWAIT P0, [R0+URZ], R2 ;  /* 0x00000002000075a7 */ /* 0x0022a400080011ff */
[----:B--2---:R-:W-:Y:S05]  /*8a00*/  @!P0 NANOSLEEP.SYNCS 0x989680 ;  /* 0x009896800000895d */ /* 0x004fea0003900000 */
[----:B------:R-:W2:Y:S02]  /*8a10*/  @!P0 SYNCS.PHASECHK.TRANS64 P0, [R0+URZ], R2 ;  /* 0x00000002000085a7 */ /* 0x000ea400080010ff */
[----:B--2---:R-:W-:Y:S05]  /*8a20*/  @!P0 BRA `(.L_x_150) ;  /* 0xfffffffc00f08947 */ /* 0x004fea000383ffff */
[----:B------:R-:W-:Y:S05]  /*8a30*/  BRA `(.L_x_151) ;  /* 0xffffffb800307947 */ /* 0x000fea000383ffff */
.L_x_74:
[----:B------:R-:W-:Y:S07]  /*8a40*/  MOV R0, UR24 ;  /* 0x0000001800007c02 */ /* 0x000fee0008000f00 */
.L_x_152:
[----:B-1----:R1:W2:Y:S02]  /*8a50*/  SYNCS.PHASECHK.TRANS64.TRYWAIT P0, [R0+URZ+0x130], R4 ;  /* 0x00013004000075a7 */ /* 0x0022a400080011ff */
[----:B--2---:R-:W-:Y:S05]  /*8a60*/  @!P0 NANOSLEEP.SYNCS 0x989680 ;  /* 0x009896800000895d */ /* 0x004fea0003900000 */
[----:B------:R-:W2:Y:S02]  /*8a70*/  @!P0 SYNCS.PHASECHK.TRANS64 P0, [R0+URZ+0x130], R4 ;  /* 0x00013004000085a7 */ /* 0x000ea400080010ff */
[----:B--2---:R-:W-:Y:S05]  /*8a80*/  @!P0 BRA `(.L_x_152) ;  /* 0xfffffffc00f08947 */ /* 0x004fea000383ffff */
[----:B------:R-:W-:Y:S05]  /*8a90*/  BRA `(.L_x_153) ;  /* 0xffffffbc00c47947 */ /* 0x000fea000383ffff */
.L_x_77:
[----:B------:R-:W-:Y:S07]  /*8aa0*/  MOV R8, UR24 ;  /* 0x0000001800087c02 */ /* 0x000fee0008000f00 */
.L_x_154:
[----:B-1----:R1:W2:Y:S02]  /*8ab0*/  SYNCS.PHASECHK.TRANS64.TRYWAIT P1, [R8+URZ+0x128], R9 ;  /* 0x00012809080075a7 */ /* 0x0022a400080211ff */
[----:B--2---:R-:W-:Y:S05]  /*8ac0*/  @!P1 NANOSLEEP.SYNCS 0x989680 ;  /* 0x009896800000995d */ /* 0x004fea0003900000 */
[----:B------:R-:W2:Y:S02]  /*8ad0*/  @!P1 SYNCS.PHASECHK.TRANS64 P1, [R8+URZ+0x128], R9 ;  /* 0x00012809080095a7 */ /* 0x000ea400080210ff */
[----:B--2---:R-:W-:Y:S05]  /*8ae0*/  @!P1 BRA `(.L_x_154) ;  /* 0xfffffffc00f09947 */ /* 0x004fea000383ffff */
[----:B------:R-:W-:Y:S05]  /*8af0*/  BRA `(.L_x_76) ;  /* 0xffffffc400207947 */ /* 0x000fea000383ffff */
.L_x_80:
[----:B-1----:R-:W-:Y:S07]  /*8b00*/  MOV R8, UR24 ;  /* 0x0000001800087c02 */ /* 0x002fee0008000f00 */
.L_x_155:
[----:B-1----:R1:W2:Y:S02]  /*8b10*/  SYNCS.PHASECHK.TRANS64.TRYWAIT P1, [R8+URZ+0x118], R0 ;  /* 0x00011800080075a7 */ /* 0x0022a400080211ff */
[----:B--2---:R-:W-:Y:S05]  /*8b20*/  @!P1 NANOSLEEP.SYNCS 0x989680 ;  /* 0x009896800000995d */ /* 0x004fea0003900000 */
[----:B------:R-:W2:Y:S02]  /*8b30*/  @!P1 SYNCS.PHASECHK.TRANS64 P1, [R8+URZ+0x118], R0 ;  /* 0x00011800080095a7 */ /* 0x000ea400080210ff */
[----:B--2---:R-:W-:Y:S05]  /*8b40*/  @!P1 BRA `(.L_x_155) ;  /* 0xfffffffc00f09947 */ /* 0x004fea000383ffff */
[----:B------:R-:W-:Y:S05]  /*8b50*/  BRA `(.L_x_156) ;  /* 0xffffffc400bc7947 */ /* 0x000fea000383ffff */
.L_x_85:
[----:B------:R-:W-:Y:S07]  /*8b60*/  MOV R0, UR44 ;  /* 0x0000002c00007c02 */ /* 0x000fee0008000f00 */
.L_x_157:
[----:B-1----:R1:W2:Y:S02]  /*8b70*/  SYNCS.PHASECHK.TRANS64.TRYWAIT P0, [R0+URZ+0x130], R2 ;  /* 0x00013002000075a7 */ /* 0x0022a400080011ff */
[----:B--2---:R-:W-:Y:S05]  /*8b80*/  @!P0 NANOSLEEP.SYNCS 0x989680 ;  /* 0x009896800000895d */ /* 0x004fea0003900000 */
[----:B------:R-:W2:Y:S02]  /*8b90*/  @!P0 SYNCS.PHASECHK.TRANS64 P0, [R0+URZ+0x130], R2 ;  /* 0x00013002000085a7 */ /* 0x000ea400080010ff */
[----:B--2---:R-:W-:Y:S05]  /*8ba0*/  @!P0 BRA `(.L_x_157) ;  /* 0xfffffffc00f08947 */ /* 0x004fea000383ffff */
[----:B------:R-:W-:Y:S05]  /*8bb0*/  BRA `(.L_x_158) ;  /* 0xffffffcc00507947 */ /* 0x000fea000383ffff */
.L_x_96:
[----:B-1----:R-:W-:Y:S04]  /*8bc0*/  MOV R3, UR44 ;  /* 0x0000002c00037c02 */ /* 0x002fe80008000f00 */
[----:B------:R1:W2:Y:S03]  /*8bd0*/  SYNCS.PHASECHK.TRANS64.TRYWAIT P1, [R3+URZ+0x110], R4 ;  /* 0x00011004030075a7 */ /* 0x0002a600080211ff */
[----:B--2---:R-:W-:Y:S05]  /*8be0*/  @!P1 NANOSLEEP.SYNCS 0x989680 ;  /* 0x009896800000995d */ /* 0x004fea0003900000 */
[----:B------:R-:W2:Y:S02]  /*8bf0*/  @!P1 SYNCS.PHASECHK.TRANS64 P1, [R3+URZ+0x110], R4 ;  /* 0x00011004030095a7 */ /* 0x000ea400080210ff */
[----:B--2---:R-:W-:Y:S05]  /*8c00*/  @!P1 BRA `(.L_x_96) ;  /* 0xfffffffc00ec9947 */ /* 0x004fea000383ffff */
[----:B------:R-:W-:Y:S05]  /*8c10*/  BRA `(.L_x_95) ;  /* 0xffffffdc00347947 */ /* 0x000fea000383ffff */
.L_x_98:
[----:B-1----:R1:W4:Y:S02]  /*8c20*/  SYNCS.PHASECHK.TRANS64.TRYWAIT P1, [R22+URZ+0x140], R0 ;  /* 0x00014000160075a7 */ /* 0x00232400080211ff */
[----:B----4-:R-:W-:Y:S05]  /*8c30*/  @!P1 NANOSLEEP.SYNCS 0x989680 ;  /* 0x009896800000995d */ /* 0x010fea0003900000 */
[----:B------:R-:W4:Y:S02]  /*8c40*/  @!P1 SYNCS.PHASECHK.TRANS64 P1, [R22+URZ+0x140], R0 ;  /* 0x00014000160095a7 */ /* 0x000f2400080210ff */
[----:B----4-:R-:W-:Y:S05]  /*8c50*/  @!P1 BRA `(.L_x_98) ;  /* 0xfffffffc00f09947 */ /* 0x010fea000383ffff */
[----:B------:R-:W-:Y:S05]  /*8c60*/  BRA `(.L_x_97) ;  /* 0xffffffdc007c7947 */ /* 0x000fea000383ffff */
        .weak           $__internal_0_$__cuda_sm10x_tcgen05_guardrail_trap_col_being_dealloced_not_returned_by_alloc
        .type           $__internal_0_$__cuda_sm10x_tcgen05_guardrail_trap_col_being_dealloced_not_returned_by_alloc,@function
        .size           $__internal_0_$__cuda_sm10x_tcgen05_guardrail_trap_col_being_dealloced_not_returned_by_alloc,($__internal_1_$__cuda_sm10x_tcgen05_guardrail_trap_phase_invalid_during_alloc - $__internal_0_$__cuda_sm10x_tcgen05_guardrail_trap_col_being_dealloced_not_returned_by_alloc)
$__internal_0_$__cuda_sm10x_tcgen05_guardrail_trap_col_being_dealloced_not_returned_by_alloc:
[----:B------:R-:W-:Y:S05]  /*8c70*/  BPT.TRAP 0x1 ;  /* 0x000000040000795c */ /* 0x000fea0000300000 */
[----:B------:R-:W-:-:S04]  /*8c80*/  HFMA2 R3, -RZ, RZ, 0, 0 ;  /* 0x00000000ff037431 */ /* 0x000fc800000001ff */
[----:B------:R-:W-:Y:S05]  /*8c90*/  RET.REL.NODEC R2 `(_ZN7cutlass13device_kernelINS_4conv6kernel13ConvUniversalINS1_16ConvProblemShapeILNS1_8OperatorE2ELi2EEENS1_10collective14CollectiveConvINS1_47MainloopSm100TmaUmmaWarpSpecializedImplicitGemmILS5_2ELi17ELi2ELi1ELi2EN4cute5tupleIJNSA_1CILi1EEESD_SD_EEEEENSB_IJNSC_ILi128EEENSB_IJNSC_ILi64EEEEEESI_EEENS_12float_e4m3_tESK_NSA_8TiledMMAINSA_8MMA_AtomIJNSA_10MMA_TraitsINSA_19SM100_MMA_F8F6F4_SSEJSK_SK_fSG_SH_NSA_17integral_constantINSA_4UMMA5MajorELSR_1EEESS_NSP_INSQ_7ScaleInELST_0EEESU_EEEEEENSA_6LayoutISE_NSB_IJNSC_ILi0EEESY_SY_EEEEENSB_IJNSA_10UnderscoreES11_S11_EEEEENS7_6detail27Sm100ImplicitGemmTileTraitsINSA_13SM90_TMA_LOADENSA_14ComposedLayoutINSA_7SwizzleILi3ELi4ELi3EEENSA_18smem_ptr_flag_bitsILi8EEENSX_INSB_IJSG_NSC_ILi8EEEEEENSB_IJSD_SG_EEEEEEEvEENS15_INSA_20SM90_TMA_LOAD_IM2COLENS17_INS18_ILi2ELi4ELi3EEES1B_NSX_INSB_IJSH_S1C_EEENSB_IJSD_SH_EEEEEEEvEEEENS_8epilogue10collective18CollectiveEpilogueINS1Q_23Sm100TmaWarpSpecializedILi1ELi1ELi64ELb0ELb0EEEJSJ_NSB_IJNSX_ISG_SD_EENSX_ISH_SD_EEEEESK_NSB_IJlNSB_IJSD_llEEESY_EEESK_S1Z_NS1Q_6fusion15FusionCallbacksIS1U_NS20_17LinearCombinationISK_fSK_fLNS_15FloatRoundStyleE2EEESJ_S1X_JEEENSA_5SM1004TMEM4LOAD26SM100_TMEM_LOAD_32dp32b64xES16_NS17_IS1J_S1B_NSX_INSB_IJS1C_SH_EEENSB_IJSH_SD_EEEEEEENSA_39AutoVectorizingCopyWithAssumedAlignmentILi128EEENSA_14SM90_TMA_STOREES2D_S2F_S2F_EEEvvEEEEvNT_6ParamsE) ;  /* 0xffffff7002d87950 */ /* 0x000fea0003c3ffff */
        .weak           $__internal_1_$__cuda_sm10x_tcgen05_guardrail_trap_phase_invalid_during_alloc
        .type           $__internal_1_$__cuda_sm10x_tcgen05_guardrail_trap_phase_invalid_during_alloc,@function
        .size           $__internal_1_$__cuda_sm10x_tcgen05_guardrail_trap_phase_invalid_during_alloc,($__internal_2_$__cuda_sm10x_tcgen05_guardrail_trap_unallocated_columns_being_dealloced - $__internal_1_$__cuda_sm10x_tcgen05_guardrail_trap_phase_invalid_during_alloc)
$__internal_1_$__cuda_sm10x_tcgen05_guardrail_trap_phase_invalid_during_alloc:
[----:B------:R-:W-:Y:S05]  /*8ca0*/  BPT.TRAP 0x1 ;  /* 0x000000040000795c */ /* 0x000fea0000300000 */
[----:B------:R-:W-:-:S04]  /*8cb0*/  MOV R3, 0x0 ;  /* 0x0000000000037802 */ /* 0x000fc80000000f00 */
[----:B------:R-:W-:Y:S05]  /*8cc0*/  RET.REL.NODEC R2 `(_ZN7cutlass13device_kernelINS_4conv6kernel13ConvUniversalINS1_16ConvProblemShapeILNS1_8OperatorE2ELi2EEENS1_10collective14CollectiveConvINS1_47MainloopSm100TmaUmmaWarpSpecializedImplicitGemmILS5_2ELi17ELi2ELi1ELi2EN4cute5tupleIJNSA_1CILi1EEESD_SD_EEEEENSB_IJNSC_ILi128EEENSB_IJNSC_ILi64EEEEEESI_EEENS_12float_e4m3_tESK_NSA_8TiledMMAINSA_8MMA_AtomIJNSA_10MMA_TraitsINSA_19SM100_MMA_F8F6F4_SSEJSK_SK_fSG_SH_NSA_17integral_constantINSA_4UMMA5MajorELSR_1EEESS_NSP_INSQ_7ScaleInELST_0EEESU_EEEEEENSA_6LayoutISE_NSB_IJNSC_ILi0EEESY_SY_EEEEENSB_IJNSA_10UnderscoreES11_S11_EEEEENS7_6detail27Sm100ImplicitGemmTileTraitsINSA_13SM90_TMA_LOADENSA_14ComposedLayoutINSA_7SwizzleILi3ELi4ELi3EEENSA_18smem_ptr_flag_bitsILi8EEENSX_INSB_IJSG_NSC_ILi8EEEEEENSB_IJSD_SG_EEEEEEEvEENS15_INSA_20SM90_TMA_LOAD_IM2COLENS17_INS18_ILi2ELi4ELi3EEES1B_NSX_INSB_IJSH_S1C_EEENSB_IJSD_SH_EEEEEEEvEEEENS_8epilogue10collective18CollectiveEpilogueINS1Q_23Sm100TmaWarpSpecializedILi1ELi1ELi64ELb0ELb0EEEJSJ_NSB_IJNSX_ISG_SD_EENSX_ISH_SD_EEEEESK_NSB_IJlNSB_IJSD_llEEESY_EEESK_S1Z_NS1Q_6fusion15FusionCallbacksIS1U_NS20_17LinearCombinationISK_fSK_fLNS_15FloatRoundStyleE2EEESJ_S1X_JEEENSA_5SM1004TMEM4LOAD26SM100_TMEM_LOAD_32dp32b64xES16_NS17_IS1J_S1B_NSX_INSB_IJS1C_SH_EEENSB_IJSH_SD_EEEEEEENSA_39AutoVectorizingCopyWithAssumedAlignmentILi128EEENSA_14SM90_TMA_STOREES2D_S2F_S2F_EEEvvEEEEvNT_6ParamsE) ;  /* 0xffffff7002cc7950 */ /* 0x000fea0003c3ffff */
        .weak           $__internal_2_$__cuda_sm10x_tcgen05_guardrail_trap_unallocated_columns_being_dealloced
        .type           $__internal_2_$__cuda_sm10x_tcgen05_guardrail_trap_unallocated_columns_being_dealloced,@function
        .size           $__internal_2_$__cuda_sm10x_tcgen05_guardrail_trap_unallocated_columns_being_dealloced,(.L_x_160 - $__internal_2_$__cuda_sm10x_tcgen05_guardrail_trap_unallocated_columns_being_dealloced)
$__internal_2_$__cuda_sm10x_tcgen05_guardrail_trap_unallocated_columns_being_dealloced:
[----:B------:R-:W-:Y:S05]  /*8cd0*/  BPT.TRAP 0x1 ;  /* 0x000000040000795c */ /* 0x000fea0000300000 */
[----:B------:R-:W-:-:S04]  /*8ce0*/  HFMA2 R3, -RZ, RZ, 0, 0 ;  /* 0x00000000ff037431 */ /* 0x000fc800000001ff */
[----:B------:R-:W-:Y:S05]  /*8cf0*/  RET.REL.NODEC R2 `(_ZN7cutlass13device_kernelINS_4conv6kernel13ConvUniversalINS1_16ConvProblemShapeILNS1_8OperatorE2ELi2EEENS1_10collective14CollectiveConvINS1_47MainloopSm100TmaUmmaWarpSpecializedImplicitGemmILS5_2ELi17ELi2ELi1ELi2EN4cute5tupleIJNSA_1CILi1EEESD_SD_EEEEENSB_IJNSC_ILi128EEENSB_IJNSC_ILi64EEEEEESI_EEENS_12float_e4m3_tESK_NSA_8TiledMMAINSA_8MMA_AtomIJNSA_10MMA_TraitsINSA_19SM100_MMA_F8F6F4_SSEJSK_SK_fSG_SH_NSA_17integral_constantINSA_4UMMA5MajorELSR_1EEESS_NSP_INSQ_7ScaleInELST_0EEESU_EEEEEENSA_6LayoutISE_NSB_IJNSC_ILi0EEESY_SY_EEEEENSB_IJNSA_10UnderscoreES11_S11_EEEEENS7_6detail27Sm100ImplicitGemmTileTraitsINSA_13SM90_TMA_LOADENSA_14ComposedLayoutINSA_7SwizzleILi3ELi4ELi3EEENSA_18smem_ptr_flag_bitsILi8EEENSX_INSB_IJSG_NSC_ILi8EEEEEENSB_IJSD_SG_EEEEEEEvEENS15_INSA_20SM90_TMA_LOAD_IM2COLENS17_INS18_ILi2ELi4ELi3EEES1B_NSX_INSB_IJSH_S1C_EEENSB_IJSD_SH_EEEEEEEvEEEENS_8epilogue10collective18CollectiveEpilogueINS1Q_23Sm100TmaWarpSpecializedILi1ELi1ELi64ELb0ELb0EEEJSJ_NSB_IJNSX_ISG_SD_EENSX_ISH_SD_EEEEESK_NSB_IJlNSB_IJSD_llEEESY_EEESK_S1Z_NS1Q_6fusion15FusionCallbacksIS1U_NS20_17LinearCombinationISK_fSK_fLNS_15FloatRoundStyleE2EEESJ_S1X_JEEENSA_5SM1004TMEM4LOAD26SM100_TMEM_LOAD_32dp32b64xES16_NS17_IS1J_S1B_NSX_INSB_IJS1C_SH_EEENSB_IJSH_SD_EEEEEEENSA_39AutoVectorizingCopyWithAssumedAlignmentILi128EEENSA_14SM90_TMA_STOREES2D_S2F_S2F_EEEvvEEEEvNT_6ParamsE) ;  /* 0xffffff7002c07950 */ /* 0x000fea0003c3ffff */
.L_x_159:
[----:B------:R-:W-:-:S00]  /*8d00*/  BRA `(.L_x_159) ;  /* 0xfffffffc00fc7947 */ /* 0x000fc0000383ffff */
[----:B------:R-:W-:-:S00]  /*8d10*/  NOP ;  /* 0x0000000000007918 */ /* 0x000fc00000000000 */
        /* <DEDUP_REMOVED lines=14> */
.L_x_160:


//--------------------- .nv.global.init           --------------------------
	.section	.nv.global.init,"aw",@progbits
.nv.global.init:
	.type		$str$29,@object
	.size		$str$29,($str$30 - $str$29)
$str$29:
        /*0000*/ 	.byte	0x28, 0x61, 0x64, 0x64, 0x72, 0x65, 0x73, 0x73, 0x20, 0x26, 0x20, 0x6d, 0x61, 0x73, 0x6b, 0x29
        /*0010*/ 	.byte	0x20, 0x3d, 0x3d, 0x20, 0x30, 0x00
	.type		$str$30,@object
	.size		$str$30,($str$28 - $str$30)
$str$30:
        /*0016*/ 	.byte	0x2f, 0x74, 0x6d, 0x70, 0x2f, 0x63, 0x75, 0x74, 0x6c, 0x61, 0x73, 0x73, 0x5f, 0x73, 0x77, 0x65
        /*0026*/ 	.byte	0x65, 0x70, 0x5f, 0x73, 0x72, 0x63, 0x2f, 0x69, 0x6e, 0x63, 0x6c, 0x75, 0x64, 0x65, 0x2f, 0x63
        /*0036*/ 	.byte	0x75, 0x74, 0x65, 0x2f, 0x70, 0x6f, 0x69, 0x6e, 0x74, 0x65, 0x72, 0x5f, 0x66, 0x6c, 0x61, 0x67
        /*0046*/ 	.byte	0x67, 0x65, 0x64, 0x2e, 0x68, 0x70, 0x70, 0x00
	.type		$str$28,@object
	.size		$str$28,($str$27 - $str$28)
$str$28:
        /*004e*/ 	.byte	0x2f, 0x74, 0x6d, 0x70, 0x2f, 0x63, 0x75, 0x74, 0x6c, 0x61, 0x73, 0x73, 0x5f, 0x73, 0x77, 0x65
        /*005e*/ 	.byte	0x65, 0x70, 0x5f, 0x73, 0x72, 0x63, 0x2f, 0x69, 0x6e, 0x63, 0x6c, 0x75, 0x64, 0x65, 0x2f, 0x63
        /*006e*/ 	.byte	0x75, 0x74, 0x65, 0x2f, 0x61, 0x74, 0x6f, 0x6d, 0x2f, 0x63, 0x6f, 0x70, 0x79, 0x5f, 0x74, 0x72
        /*007e*/ 	.byte	0x61, 0x69, 0x74, 0x73, 0x5f, 0x73, 0x6d, 0x31, 0x30, 0x30, 0x2e, 0x68, 0x70, 0x70, 0x00
	.type		$str$27,@object
	.size		$str$27,(__unnamed_1 - $str$27)
$str$27:
        /*008d*/ 	.byte	0x28, 0x28, 0x75, 0x69, 0x6e, 0x74, 0x33, 0x32, 0x5f, 0x74, 0x28, 0x74, 0x68, 0x72, 0x65, 0x61
        /*009d*/ 	.byte	0x64, 0x49, 0x64, 0x78, 0x2e, 0x78, 0x29, 0x20, 0x2f, 0x20, 0x33, 0x32, 0x29, 0x20, 0x25, 0x20
        /*00ad*/ 	.byte	0x34, 0x29, 0x20, 0x3d, 0x3d, 0x20, 0x28, 0x28, 0x28, 0x74, 0x6d, 0x65, 0x6d, 0x5f, 0x61, 0x64
        /*00bd*/ 	.byte	0x64, 0x72, 0x20, 0x3e, 0x3e, 0x20, 0x31, 0x36, 0x29, 0x20, 0x2f, 0x20, 0x33, 0x32, 0x29, 0x20
        /*00cd*/ 	.byte	0x25, 0x20, 0x34, 0x29, 0x00
	.type		__unnamed_1,@object
	.size		__unnamed_1,(__unnamed_2 - __unnamed_1)
__unnamed_1:
        /*00d2*/ 	.byte	0x61, 0x75, 0x74, 0x6f, 0x20, 0x63, 0x75, 0x74, 0x65, 0x3a, 0x3a, 0x61, 0x73, 0x5f, 0x70, 0x6f
        /* <DEDUP_REMOVED lines=24> */
        /*0262*/ 	.byte	0x43, 0x3c, 0x38, 0x31, 0x39, 0x32, 0x3e, 0x3e, 0x3e, 0x3e, 0x5d, 0x00
	.type		__unnamed_2,@object
	.size		__unnamed_2,(.L_2 - __unnamed_2)
__unnamed_2:
        /* <DEDUP_REMOVED lines=42> */
        /*050e*/ 	.byte	0x3e, 0x3e, 0x3e, 0x3e, 0x5d, 0x00
.L_2:


//--------------------- .nv.shared._ZN7cutlass13device_kernelINS_4conv6kernel13ConvUniversalINS1_16ConvProblemShapeILNS1_8OperatorE2ELi2EEENS1_10collective14CollectiveConvINS1_47MainloopSm100TmaUmmaWarpSpecializedImplicitGemmILS5_2ELi17ELi2ELi1ELi2EN4cute5tupleIJNSA_1CILi1EEESD_SD_EEEEENSB_IJNSC_ILi128EEENSB_IJNSC_ILi64EEEEEESI_EEENS_12float_e4m3_tESK_NSA_8TiledMMAINSA_8MMA_AtomIJNSA_10MMA_TraitsINSA_19SM100_MMA_F8F6F4_SSEJSK_SK_fSG_SH_NSA_17integral_constantINSA_4UMMA5MajorELSR_1EEESS_NSP_INSQ_7ScaleInELST_0EEESU_EEEEEENSA_6LayoutISE_NSB_IJNSC_ILi0EEESY_SY_EEEEENSB_IJNSA_10UnderscoreES11_S11_EEEEENS7_6detail27Sm100ImplicitGemmTileTraitsINSA_13SM90_TMA_LOADENSA_14ComposedLayoutINSA_7SwizzleILi3ELi4ELi3EEENSA_18smem_ptr_flag_bitsILi8EEENSX_INSB_IJSG_NSC_ILi8EEEEEENSB_IJSD_SG_EEEEEEEvEENS15_INSA_20SM90_TMA_LOAD_IM2COLENS17_INS18_ILi2ELi4ELi3EEES1B_NSX_INSB_IJSH_S1C_EEENSB_IJSD_SH_EEEEEEEvEEEENS_8epilogue10collective18CollectiveEpilogueINS1Q_23Sm100TmaWarpSpecializedILi1ELi1ELi64ELb0ELb0EEEJSJ_NSB_IJNSX_ISG_SD_EENSX_ISH_SD_EEEEESK_NSB_IJlNSB_IJSD_llEEESY_EEESK_S1Z_NS1Q_6fusion15FusionCallbacksIS1U_NS20_17LinearCombinationISK_fSK_fLNS_15FloatRoundStyleE2EEESJ_S1X_JEEENSA_5SM1004TMEM4LOAD26SM100_TMEM_LOAD_32dp32b64xES16_NS17_IS1J_S1B_NSX_INSB_IJS1C_SH_EEENSB_IJSH_SD_EEEEEEENSA_39AutoVectorizingCopyWithAssumedAlignmentILi128EEENSA_14SM90_TMA_STOREES2D_S2F_S2F_EEEvvEEEEvNT_6ParamsE --------------------------
	.section	.nv.shared._ZN7cutlass13device_kernelINS_4conv6kernel13ConvUniversalINS1_16ConvProblemShapeILNS1_8OperatorE2ELi2EEENS1_10collective14CollectiveConvINS1_47MainloopSm100TmaUmmaWarpSpecializedImplicitGemmILS5_2ELi17ELi2ELi1ELi2EN4cute5tupleIJNSA_1CILi1EEESD_SD_EEEEENSB_IJNSC_ILi128EEENSB_IJNSC_ILi64EEEEEESI_EEENS_12float_e4m3_tESK_NSA_8TiledMMAINSA_8MMA_AtomIJNSA_10MMA_TraitsINSA_19SM100_MMA_F8F6F4_SSEJSK_SK_fSG_SH_NSA_17integral_constantINSA_4UMMA5MajorELSR_1EEESS_NSP_INSQ_7ScaleInELST_0EEESU_EEEEEENSA_6LayoutISE_NSB_IJNSC_ILi0EEESY_SY_EEEEENSB_IJNSA_10UnderscoreES11_S11_EEEEENS7_6detail27Sm100ImplicitGemmTileTraitsINSA_13SM90_TMA_LOADENSA_14ComposedLayoutINSA_7SwizzleILi3ELi4ELi3EEENSA_18smem_ptr_flag_bitsILi8EEENSX_INSB_IJSG_NSC_ILi8EEEEEENSB_IJSD_SG_EEEEEEEvEENS15_INSA_20SM90_TMA_LOAD_IM2COLENS17_INS18_ILi2ELi4ELi3EEES1B_NSX_INSB_IJSH_S1C_EEENSB_IJSD_SH_EEEEEEEvEEEENS_8epilogue10collective18CollectiveEpilogueINS1Q_23Sm100TmaWarpSpecializedILi1ELi1ELi64ELb0ELb0EEEJSJ_NSB_IJNSX_ISG_SD_EENSX_ISH_SD_EEEEESK_NSB_IJlNSB_IJSD_llEEESY_EEESK_S1Z_NS1Q_6fusion15FusionCallbacksIS1U_NS20_17LinearCombinationISK_fSK_fLNS_15FloatRoundStyleE2EEESJ_S1X_JEEENSA_5SM1004TMEM4LOAD26SM100_TMEM_LOAD_32dp32b64xES16_NS17_IS1J_S1B_NSX_INSB_IJS1C_SH_EEENSB_IJSH_SD_EEEEEEENSA_39AutoVectorizingCopyWithAssumedAlignmentILi128EEENSA_14SM90_TMA_STOREES2D_S2F_S2F_EEEvvEEEEvNT_6ParamsE,"aw",@nobits
	.sectionflags	@""
	.align	16
	.zero		1024


//--------------------- .nv.shared.reserved.0     --------------------------
	.section	.nv.shared.reserved.0,"aw",@nobits
	.weak		__nv_reservedSMEM_offset_0_alias
	.size		__nv_reservedSMEM_offset_0_alias, 0, 64
	.other		__nv_reservedSMEM_offset_0_alias,@"STO_CUDA_RESERVED_SHARED STV_DEFAULT"
__nv_reservedSMEM_offset_0_alias:
	.zero		0
.nv.shared.reserved.0:
	.zero		64
	.weak		__nv_reservedSMEM_tcgen05_partition
	.type		__nv_reservedSMEM_tcgen05_partition,@object
	.size		__nv_reservedSMEM_tcgen05_partition,(.L_0 - __nv_reservedSMEM_tcgen05_partition)
__nv_reservedSMEM_tcgen05_partition:
	.zero		32
.L_0:


//--------------------- .nv.global                --------------------------
	.section	.nv.global,"aw",@nobits
.nv.global:
	.type		_ZN39_INTERNAL_1c2b9e88_4_k_cu_c878c3db_31284cute1_E,@object
	.size		_ZN39_INTERNAL_1c2b9e88_4_k_cu_c878c3db_31284cute1_E,(_ZN39_INTERNAL_1c2b9e88_4_k_cu_c878c3db_31284cuda3std3__45__cpo6cbeginE - _ZN39_INTERNAL_1c2b9e88_4_k_cu_c878c3db_31284cute1_E)
_ZN39_INTERNAL_1c2b9e88_4_k_cu_c878c3db_31284cute1_E:
	.zero		1
	.type		_ZN39_INTERNAL_1c2b9e88_4_k_cu_c878c3db_31284cuda3std3__45__cpo6cbeginE,@object
	.size		_ZN39_INTERNAL_1c2b9e88_4_k_cu_c878c3db_31284cuda3std3__45__cpo6cbeginE,(_ZN39_INTERNAL_1c2b9e88_4_k_cu_c878c3db_31284cuda3std3__48in_placeE - _ZN39_INTERNAL_1c2b9e88_4_k_cu_c878c3db_31284cuda3std3__45__cpo6cbeginE)
_ZN39_INTERNAL_1c2b9e88_4_k_cu_c878c3db_31284cuda3std3__45__cpo6cbeginE:
	.zero		1
	.type		_ZN39_INTERNAL_1c2b9e88_4_k_cu_c878c3db_31284cuda3std3__48in_placeE,@object
	.size		_ZN39_INTERNAL_1c2b9e88_4_k_cu_c878c3db_31284cuda3std3__48in_placeE,(_ZN39_INTERNAL_1c2b9e88_4_k_cu_c878c3db_31284cuda3std6ranges3__45__cpo9iter_moveE - _ZN39_INTERNAL_1c2b9e88_4_k_cu_c878c3db_31284cuda3std3__48in_placeE)
_ZN39_INTERNAL_1c2b9e88_4_k_cu_c878c3db_31284cuda3std3__48in_placeE:
	.zero		1
	.type		_ZN39_INTERNAL_1c2b9e88_4_k_cu_c878c3db_31284cuda3std6ranges3__45__cpo9iter_moveE,@object
	.size		_ZN39_INTERNAL_1c2b9e88_4_k_cu_c878c3db_31284cuda3std6ranges3__45__cpo9iter_moveE,(_ZN39_INTERNAL_1c2b9e88_4_k_cu_c878c3db_31284cuda3std3__45__cpo5beginE - _ZN39_INTERNAL_1c2b9e88_4_k_cu_c878c3db_31284cuda3std6ranges3__45__cpo9iter_moveE)
_ZN39_INTERNAL_1c2b9e88_4_k_cu_c878c3db_31284cuda3std6ranges3__45__cpo9iter_moveE:
	.zero		1
	.type		_ZN39_INTERNAL_1c2b9e88_4_k_cu_c878c3db_31284cuda3std3__45__cpo5beginE,@object
	.size		_ZN39_INTERNAL_1c2b9e88_4_k_cu_c878c3db_31284cuda3std3__45__cpo5beginE,(_ZN39_INTERNAL_1c2b9e88_4_k_cu_c878c3db_31284cuda3std3__441_GLOBAL__N__1c2b9e88_4_k_cu_c878c3db_31286ignoreE - _ZN39_INTERNAL_1c2b9e88_4_k_cu_c878c3db_31284cuda3std3__45__cpo5beginE)
_ZN39_INTERNAL_1c2b9e88_4_k_cu_c878c3db_31284cuda3std3__45__cpo5beginE:
	.zero		1
	.type		_ZN39_INTERNAL_1c2b9e88_4_k_cu_c878c3db_31284cuda3std3__441_GLOBAL__N__1c2b9e88_4_k_cu_c878c3db_31286ignoreE,@object
	.size		_ZN39_INTERNAL_1c2b9e88_4_k_cu_c878c3db_31284cuda3std3__441_GLOBAL__N__1c2b9e88_4_k_cu_c878c3db_31286ignoreE,(_ZN39_INTERNAL_1c2b9e88_4_k_cu_c878c3db_31284cute7productE - _ZN39_INTERNAL_1c2b9e88_4_k_cu_c878c3db_31284cuda3std3__441_GLOBAL__N__1c2b9e88_4_k_cu_c878c3db_31286ignoreE)
_ZN39_INTERNAL_1c2b9e88_4_k_cu_c878c3db_31284cuda3std3__441_GLOBAL__N__1c2b9e88_4_k_cu_c878c3db_31286ignoreE:
	.zero		1
	.type		_ZN39_INTERNAL_1c2b9e88_4_k_cu_c878c3db_31284cute7productE,@object
	.size		_ZN39_INTERNAL_1c2b9e88_4_k_cu_c878c3db_31284cute7productE,(_ZN39_INTERNAL_1c2b9e88_4_k_cu_c878c3db_31284cuda3std3__45__cpo3endE - _ZN39_INTERNAL_1c2b9e88_4_k_cu_c878c3db_31284cute7productE)
_ZN39_INTERNAL_1c2b9e88_4_k_cu_c878c3db_31284cute7productE:
	.zero		1
	.type		_ZN39_INTERNAL_1c2b9e88_4_k_cu_c878c3db_31284cuda3std3__45__cpo3endE,@object
	.size		_ZN39_INTERNAL_1c2b9e88_4_k_cu_c878c3db_31284cuda3std3__45__cpo3endE,(_ZN39_INTERNAL_1c2b9e88_4_k_cu_c878c3db_31284cuda3std3__419piecewise_constructE - _ZN39_INTERNAL_1c2b9e88_4_k_cu_c878c3db_31284cuda3std3__45__cpo3endE)
_ZN39_INTERNAL_1c2b9e88_4_k_cu_c878c3db_31284cuda3std3__45__cpo3endE:
	.zero		1
	.type		_ZN39_INTERNAL_1c2b9e88_4_k_cu_c878c3db_31284cuda3std3__419piecewise_constructE,@object
	.size		_ZN39_INTERNAL_1c2b9e88_4_k_cu_c878c3db_31284cuda3std3__419piecewise_constructE,(_ZN39_INTERNAL_1c2b9e88_4_k_cu_c878c3db_31284cuda3std3__45__cpo4cendE - _ZN39_INTERNAL_1c2b9e88_4_k_cu_c878c3db_31284cuda3std3__419piecewise_constructE)
_ZN39_INTERNAL_1c2b9e88_4_k_cu_c878c3db_31284cuda3std3__419piecewise_constructE:
	.zero		1
	.type		_ZN39_INTERNAL_1c2b9e88_4_k_cu_c878c3db_31284cuda3std3__45__cpo4cendE,@object
	.size		_ZN39_INTERNAL_1c2b9e88_4_k_cu_c878c3db_31284cuda3std3__45__cpo4cendE,(_ZN39_INTERNAL_1c2b9e88_4_k_cu_c878c3db_31284cuda3std6ranges3__45__cpo4swapE - _ZN39_INTERNAL_1c2b9e88_4_k_cu_c878c3db_31284cuda3std3__45__cpo4cendE)
_ZN39_INTERNAL_1c2b9e88_4_k_cu_c878c3db_31284cuda3std3__45__cpo4cendE:
	.zero		1
	.type		_ZN39_INTERNAL_1c2b9e88_4_k_cu_c878c3db_31284cuda3std6ranges3__45__cpo4swapE,@object
	.size		_ZN39_INTERNAL_1c2b9e88_4_k_cu_c878c3db_31284cuda3std6ranges3__45__cpo4swapE,(.L_10 - _ZN39_INTERNAL_1c2b9e88_4_k_cu_c878c3db_31284cuda3std6ranges3__45__cpo4swapE)
_ZN39_INTERNAL_1c2b9e88_4_k_cu_c878c3db_31284cuda3std6ranges3__45__cpo4swapE:
	.zero		1
.L_10:


//--------------------- .nv.constant0._ZN7cutlass13device_kernelINS_4conv6kernel13ConvUniversalINS1_16ConvProblemShapeILNS1_8OperatorE2ELi2EEENS1_10collective14CollectiveConvINS1_47MainloopSm100TmaUmmaWarpSpecializedImplicitGemmILS5_2ELi17ELi2ELi1ELi2EN4cute5tupleIJNSA_1CILi1EEESD_SD_EEEEENSB_IJNSC_ILi128EEENSB_IJNSC_ILi64EEEEEESI_EEENS_12float_e4m3_tESK_NSA_8TiledMMAINSA_8MMA_AtomIJNSA_10MMA_TraitsINSA_19SM100_MMA_F8F6F4_SSEJSK_SK_fSG_SH_NSA_17integral_constantINSA_4UMMA5MajorELSR_1EEESS_NSP_INSQ_7ScaleInELST_0EEESU_EEEEEENSA_6LayoutISE_NSB_IJNSC_ILi0EEESY_SY_EEEEENSB_IJNSA_10UnderscoreES11_S11_EEEEENS7_6detail27Sm100ImplicitGemmTileTraitsINSA_13SM90_TMA_LOADENSA_14ComposedLayoutINSA_7SwizzleILi3ELi4ELi3EEENSA_18smem_ptr_flag_bitsILi8EEENSX_INSB_IJSG_NSC_ILi8EEEEEENSB_IJSD_SG_EEEEEEEvEENS15_INSA_20SM90_TMA_LOAD_IM2COLENS17_INS18_ILi2ELi4ELi3EEES1B_NSX_INSB_IJSH_S1C_EEENSB_IJSD_SH_EEEEEEEvEEEENS_8epilogue10collective18CollectiveEpilogueINS1Q_23Sm100TmaWarpSpecializedILi1ELi1ELi64ELb0ELb0EEEJSJ_NSB_IJNSX_ISG_SD_EENSX_ISH_SD_EEEEESK_NSB_IJlNSB_IJSD_llEEESY_EEESK_S1Z_NS1Q_6fusion15FusionCallbacksIS1U_NS20_17LinearCombinationISK_fSK_fLNS_15FloatRoundStyleE2EEESJ_S1X_JEEENSA_5SM1004TMEM4LOAD26SM100_TMEM_LOAD_32dp32b64xES16_NS17_IS1J_S1B_NSX_INSB_IJS1C_SH_EEENSB_IJSH_SD_EEEEEEENSA_39AutoVectorizingCopyWithAssumedAlignmentILi128EEENSA_14SM90_TMA_STOREES2D_S2F_S2F_EEEvvEEEEvNT_6ParamsE --------------------------
	.section	.nv.constant0._ZN7cutlass13device_kernelINS_4conv6kernel13ConvUniversalINS1_16ConvProblemShapeILNS1_8OperatorE2ELi2EEENS1_10collective14CollectiveConvINS1_47MainloopSm100TmaUmmaWarpSpecializedImplicitGemmILS5_2ELi17ELi2ELi1ELi2EN4cute5tupleIJNSA_1CILi1EEESD_SD_EEEEENSB_IJNSC_ILi128EEENSB_IJNSC_ILi64EEEEEESI_EEENS_12float_e4m3_tESK_NSA_8TiledMMAINSA_8MMA_AtomIJNSA_10MMA_TraitsINSA_19SM100_MMA_F8F6F4_SSEJSK_SK_fSG_SH_NSA_17integral_constantINSA_4UMMA5MajorELSR_1EEESS_NSP_INSQ_7ScaleInELST_0EEESU_EEEEEENSA_6LayoutISE_NSB_IJNSC_ILi0EEESY_SY_EEEEENSB_IJNSA_10UnderscoreES11_S11_EEEEENS7_6detail27Sm100ImplicitGemmTileTraitsINSA_13SM90_TMA_LOADENSA_14ComposedLayoutINSA_7SwizzleILi3ELi4ELi3EEENSA_18smem_ptr_flag_bitsILi8EEENSX_INSB_IJSG_NSC_ILi8EEEEEENSB_IJSD_SG_EEEEEEEvEENS15_INSA_20SM90_TMA_LOAD_IM2COLENS17_INS18_ILi2ELi4ELi3EEES1B_NSX_INSB_IJSH_S1C_EEENSB_IJSD_SH_EEEEEEEvEEEENS_8epilogue10collective18CollectiveEpilogueINS1Q_23Sm100TmaWarpSpecializedILi1ELi1ELi64ELb0ELb0EEEJSJ_NSB_IJNSX_ISG_SD_EENSX_ISH_SD_EEEEESK_NSB_IJlNSB_IJSD_llEEESY_EEESK_S1Z_NS1Q_6fusion15FusionCallbacksIS1U_NS20_17LinearCombinationISK_fSK_fLNS_15FloatRoundStyleE2EEESJ_S1X_JEEENSA_5SM1004TMEM4LOAD26SM100_TMEM_LOAD_32dp32b64xES16_NS17_IS1J_S1B_NSX_INSB_IJS1C_SH_EEENSB_IJSH_SD_EEEEEEENSA_39AutoVectorizingCopyWithAssumedAlignmentILi128EEENSA_14SM90_TMA_STOREES2D_S2F_S2F_EEEvvEEEEvNT_6ParamsE,"a",@progbits
	.sectionflags	@""
	.align	4
.nv.constant0._ZN7cutlass13device_kernelINS_4conv6kernel13ConvUniversalINS1_16ConvProblemShapeILNS1_8OperatorE2ELi2EEENS1_10collective14CollectiveConvINS1_47MainloopSm100TmaUmmaWarpSpecializedImplicitGemmILS5_2ELi17ELi2ELi1ELi2EN4cute5tupleIJNSA_1CILi1EEESD_SD_EEEEENSB_IJNSC_ILi128EEENSB_IJNSC_ILi64EEEEEESI_EEENS_12float_e4m3_tESK_NSA_8TiledMMAINSA_8MMA_AtomIJNSA_10MMA_TraitsINSA_19SM100_MMA_F8F6F4_SSEJSK_SK_fSG_SH_NSA_17integral_constantINSA_4UMMA5MajorELSR_1EEESS_NSP_INSQ_7ScaleInELST_0EEESU_EEEEEENSA_6LayoutISE_NSB_IJNSC_ILi0EEESY_SY_EEEEENSB_IJNSA_10UnderscoreES11_S11_EEEEENS7_6detail27Sm100ImplicitGemmTileTraitsINSA_13SM90_TMA_LOADENSA_14ComposedLayoutINSA_7SwizzleILi3ELi4ELi3EEENSA_18smem_ptr_flag_bitsILi8EEENSX_INSB_IJSG_NSC_ILi8EEEEEENSB_IJSD_SG_EEEEEEEvEENS15_INSA_20SM90_TMA_LOAD_IM2COLENS17_INS18_ILi2ELi4ELi3EEES1B_NSX_INSB_IJSH_S1C_EEENSB_IJSD_SH_EEEEEEEvEEEENS_8epilogue10collective18CollectiveEpilogueINS1Q_23Sm100TmaWarpSpecializedILi1ELi1ELi64ELb0ELb0EEEJSJ_NSB_IJNSX_ISG_SD_EENSX_ISH_SD_EEEEESK_NSB_IJlNSB_IJSD_llEEESY_EEESK_S1Z_NS1Q_6fusion15FusionCallbacksIS1U_NS20_17LinearCombinationISK_fSK_fLNS_15FloatRoundStyleE2EEESJ_S1X_JEEENSA_5SM1004TMEM4LOAD26SM100_TMEM_LOAD_32dp32b64xES16_NS17_IS1J_S1B_NSX_INSB_IJS1C_SH_EEENSB_IJSH_SD_EEEEEEENSA_39AutoVectorizingCopyWithAssumedAlignmentILi128EEENSA_14SM90_TMA_STOREES2D_S2F_S2F_EEEvvEEEEvNT_6ParamsE:
	.zero		2944


//--------------------- SYMBOLS --------------------------

	.type		.nv.reservedSmem.offset0,@object
	.size		.nv.reservedSmem.offset0,0x4
	.type		.nv.reservedSmem.cap,@object
	.size		.nv.reservedSmem.cap,0x4
	.type		__assertfail,@function
